	.target	sm_90a

	.elftype	@"ET_EXEC"


//--------------------- .note.nv.tkinfo           --------------------------
	.section	.note.nv.tkinfo,"",@"SHT_NOTE"
	.sectionflags	@"SHF_NOTE_NV_TKINFO"
	.tkinfo
        /*0018*/ 	.word	0x00000002
        /*0030*/ 	.string	""
        /*0030*/ 	.string	"ptxas"
        /*0030*/ 	.string	"Cuda compilation tools, release 13.0, V13.0.88"
        /*0030*/ 	.string	"Build cuda_13.0.r13.0/compiler.36424714_0"
        /*0030*/ 	.string	"-arch sm_90a -m 64 "



//--------------------- .note.nv.cuinfo           --------------------------
	.section	.note.nv.cuinfo,"",@"SHT_NOTE"
	.sectionflags	@"SHF_NOTE_NV_CUINFO"
        /*0018*/ 	.short	0x0002
        /*001a*/ 	.short	0x005a
        /*001c*/ 	.short	0x0082
	.zero		2


//--------------------- .nv.info                  --------------------------
	.section	.nv.info,"",@"SHT_CUDA_INFO"
	.align	4


	//----- nvinfo : EIATTR_REGCOUNT
	.align		4
        /*0000*/ 	.byte	0x04, 0x2f
        /*0002*/ 	.short	(.L_15 - .L_14)
	.align		4
.L_14:
        /*0004*/ 	.word	index@(_ZN7cutlass13device_kernelINS_4gemm6kernel13GemmUniversalIN4cute5tupleIJiiiiEEENS1_10collective13CollectiveMmaINS1_34MainloopSm90TmaGmmaWarpSpecializedILi5ENS5_IJNS4_1CILi1EEESB_SB_EEENS1_32KernelTmaWarpSpecializedPingpongEEENS5_IJNSA_ILi64EEENSA_ILi128EEENSA_ILi32EEEEEENS_6half_tENS5_IJlSB_lEEESJ_SK_NS4_8TiledMMAINS4_8MMA_AtomIJNS4_4SM904GMMA26MMA_64x128x16_F32F16F16_SSILNSO_5MajorE0ELSQ_0ELNSO_7ScaleInE1ELSR_1EEEEEENS4_6LayoutISC_NS5_IJNSA_ILi0EEESV_SV_EEEEENS5_IJNS4_10UnderscoreESY_SY_EEEEENS4_13SM90_TMA_LOADENS4_14ComposedLayoutINS4_7SwizzleILi2ELi4ELi3EEENS4_18smem_ptr_flag_bitsILi16EEENSU_INS5_IJNSA_ILi8EEESH_EEENS5_IJSH_SB_EEEEEEEvNS4_8identityES11_S1B_vS1C_EENS_8epilogue10collective6detail29Sm90TmaWarpSpecializedAdapterINS1F_15DefaultEpilogueISJ_SK_SK_NS1E_6thread17LinearCombinationISJ_Li1EffLNS1J_9ScaleType4KindE0ELNS_15FloatRoundStyleE2ESJ_EENS1_15EpilogueDefaultEEEEEvvEEEEvNT_6ParamsE)
        /*0008*/ 	.word	0x000000a8


	//----- nvinfo : EIATTR_FRAME_SIZE
	.align		4
.L_15:
        /*000c*/ 	.byte	0x04, 0x11
        /*000e*/ 	.short	(.L_17 - .L_16)
	.align		4
.L_16:
        /*0010*/ 	.word	index@(_ZN7cutlass13device_kernelINS_4gemm6kernel13GemmUniversalIN4cute5tupleIJiiiiEEENS1_10collective13CollectiveMmaINS1_34MainloopSm90TmaGmmaWarpSpecializedILi5ENS5_IJNS4_1CILi1EEESB_SB_EEENS1_32KernelTmaWarpSpecializedPingpongEEENS5_IJNSA_ILi64EEENSA_ILi128EEENSA_ILi32EEEEEENS_6half_tENS5_IJlSB_lEEESJ_SK_NS4_8TiledMMAINS4_8MMA_AtomIJNS4_4SM904GMMA26MMA_64x128x16_F32F16F16_SSILNSO_5MajorE0ELSQ_0ELNSO_7ScaleInE1ELSR_1EEEEEENS4_6LayoutISC_NS5_IJNSA_ILi0EEESV_SV_EEEEENS5_IJNS4_10UnderscoreESY_SY_EEEEENS4_13SM90_TMA_LOADENS4_14ComposedLayoutINS4_7SwizzleILi2ELi4ELi3EEENS4_18smem_ptr_flag_bitsILi16EEENSU_INS5_IJNSA_ILi8EEESH_EEENS5_IJSH_SB_EEEEEEEvNS4_8identityES11_S1B_vS1C_EENS_8epilogue10collective6detail29Sm90TmaWarpSpecializedAdapterINS1F_15DefaultEpilogueISJ_SK_SK_NS1E_6thread17LinearCombinationISJ_Li1EffLNS1J_9ScaleType4KindE0ELNS_15FloatRoundStyleE2ESJ_EENS1_15EpilogueDefaultEEEEEvvEEEEvNT_6ParamsE)
        /*0014*/ 	.word	0x00000008


	//----- nvinfo : EIATTR_MIN_STACK_SIZE
	.align		4
.L_17:
        /*0018*/ 	.byte	0x04, 0x12
        /*001a*/ 	.short	(.L_19 - .L_18)
	.align		4
.L_18:
        /*001c*/ 	.word	index@(_ZN7cutlass13device_kernelINS_4gemm6kernel13GemmUniversalIN4cute5tupleIJiiiiEEENS1_10collective13CollectiveMmaINS1_34MainloopSm90TmaGmmaWarpSpecializedILi5ENS5_IJNS4_1CILi1EEESB_SB_EEENS1_32KernelTmaWarpSpecializedPingpongEEENS5_IJNSA_ILi64EEENSA_ILi128EEENSA_ILi32EEEEEENS_6half_tENS5_IJlSB_lEEESJ_SK_NS4_8TiledMMAINS4_8MMA_AtomIJNS4_4SM904GMMA26MMA_64x128x16_F32F16F16_SSILNSO_5MajorE0ELSQ_0ELNSO_7ScaleInE1ELSR_1EEEEEENS4_6LayoutISC_NS5_IJNSA_ILi0EEESV_SV_EEEEENS5_IJNS4_10UnderscoreESY_SY_EEEEENS4_13SM90_TMA_LOADENS4_14ComposedLayoutINS4_7SwizzleILi2ELi4ELi3EEENS4_18smem_ptr_flag_bitsILi16EEENSU_INS5_IJNSA_ILi8EEESH_EEENS5_IJSH_SB_EEEEEEEvNS4_8identityES11_S1B_vS1C_EENS_8epilogue10collective6detail29Sm90TmaWarpSpecializedAdapterINS1F_15DefaultEpilogueISJ_SK_SK_NS1E_6thread17LinearCombinationISJ_Li1EffLNS1J_9ScaleType4KindE0ELNS_15FloatRoundStyleE2ESJ_EENS1_15EpilogueDefaultEEEEEvvEEEEvNT_6ParamsE)
        /*0020*/ 	.word	0x00000008
.L_19:


//--------------------- .nv.compat                --------------------------
	.section	.nv.compat,"",@"SHT_CUDA_COMPAT_INFO"
	.align	4
        /*0000*/ 	.byte	0x02, 0x09, 0x01, 0x00, 0x02, 0x02, 0x04, 0x00, 0x02, 0x05, 0x05, 0x00, 0x03, 0x07, 0x01, 0x01
        /*0010*/ 	.byte	0x02, 0x03, 0x01, 0x00, 0x02, 0x06, 0x01, 0x00, 0x04, 0x0b, 0x08, 0x00, 0x00, 0x00, 0x00, 0x00
        /*0020*/ 	.byte	0x00, 0x00, 0x00, 0x00


//--------------------- .nv.info._ZN7cutlass13device_kernelINS_4gemm6kernel13GemmUniversalIN4cute5tupleIJiiiiEEENS1_10collective13CollectiveMmaINS1_34MainloopSm90TmaGmmaWarpSpecializedILi5ENS5_IJNS4_1CILi1EEESB_SB_EEENS1_32KernelTmaWarpSpecializedPingpongEEENS5_IJNSA_ILi64EEENSA_ILi128EEENSA_ILi32EEEEEENS_6half_tENS5_IJlSB_lEEESJ_SK_NS4_8TiledMMAINS4_8MMA_AtomIJNS4_4SM904GMMA26MMA_64x128x16_F32F16F16_SSILNSO_5MajorE0ELSQ_0ELNSO_7ScaleInE1ELSR_1EEEEEENS4_6LayoutISC_NS5_IJNSA_ILi0EEESV_SV_EEEEENS5_IJNS4_10UnderscoreESY_SY_EEEEENS4_13SM90_TMA_LOADENS4_14ComposedLayoutINS4_7SwizzleILi2ELi4ELi3EEENS4_18smem_ptr_flag_bitsILi16EEENSU_INS5_IJNSA_ILi8EEESH_EEENS5_IJSH_SB_EEEEEEEvNS4_8identityES11_S1B_vS1C_EENS_8epilogue10collective6detail29Sm90TmaWarpSpecializedAdapterINS1F_15DefaultEpilogueISJ_SK_SK_NS1E_6thread17LinearCombinationISJ_Li1EffLNS1J_9ScaleType4KindE0ELNS_15FloatRoundStyleE2ESJ_EENS1_15EpilogueDefaultEEEEEvvEEEEvNT_6ParamsE --------------------------
	.section	.nv.info._ZN7cutlass13device_kernelINS_4gemm6kernel13GemmUniversalIN4cute5tupleIJiiiiEEENS1_10collective13CollectiveMmaINS1_34MainloopSm90TmaGmmaWarpSpecializedILi5ENS5_IJNS4_1CILi1EEESB_SB_EEENS1_32KernelTmaWarpSpecializedPingpongEEENS5_IJNSA_ILi64EEENSA_ILi128EEENSA_ILi32EEEEEENS_6half_tENS5_IJlSB_lEEESJ_SK_NS4_8TiledMMAINS4_8MMA_AtomIJNS4_4SM904GMMA26MMA_64x128x16_F32F16F16_SSILNSO_5MajorE0ELSQ_0ELNSO_7ScaleInE1ELSR_1EEEEEENS4_6LayoutISC_NS5_IJNSA_ILi0EEESV_SV_EEEEENS5_IJNS4_10UnderscoreESY_SY_EEEEENS4_13SM90_TMA_LOADENS4_14ComposedLayoutINS4_7SwizzleILi2ELi4ELi3EEENS4_18smem_ptr_flag_bitsILi16EEENSU_INS5_IJNSA_ILi8EEESH_EEENS5_IJSH_SB_EEEEEEEvNS4_8identityES11_S1B_vS1C_EENS_8epilogue10collective6detail29Sm90TmaWarpSpecializedAdapterINS1F_15DefaultEpilogueISJ_SK_SK_NS1E_6thread17LinearCombinationISJ_Li1EffLNS1J_9ScaleType4KindE0ELNS_15FloatRoundStyleE2ESJ_EENS1_15EpilogueDefaultEEEEEvvEEEEvNT_6ParamsE,"",@"SHT_CUDA_INFO"
	.sectionflags	@""
	.align	4


	//----- nvinfo : EIATTR_CUDA_API_VERSION
	.align		4
        /*0000*/ 	.byte	0x04, 0x37
        /*0002*/ 	.short	(.L_21 - .L_20)
.L_20:
        /*0004*/ 	.word	0x00000082


	//----- nvinfo : EIATTR_KPARAM_INFO
	.align		4
.L_21:
        /*0008*/ 	.byte	0x04, 0x17
        /*000a*/ 	.short	(.L_23 - .L_22)
.L_22:
        /*000c*/ 	.word	0x00000000
        /*0010*/ 	.short	0x0000
        /*0012*/ 	.short	0x0070
        /*0014*/ 	.byte	0x00, 0xf0, 0x01, 0x10


	//----- nvinfo : EIATTR_SPARSE_MMA_MASK
	.align		4
.L_23:
        /*0018*/ 	.byte	0x03, 0x50
        /*001a*/ 	.short	0x0000


	//----- nvinfo : EIATTR_MAXREG_COUNT
	.align		4
        /*001c*/ 	.byte	0x03, 0x1b
        /*001e*/ 	.short	0x00a8


	//----- nvinfo : EIATTR_NUM_BARRIERS
	.align		4
        /*0020*/ 	.byte	0x02, 0x4c
        /*0022*/ 	.byte	0x01
	.zero		1


	//----- nvinfo : EIATTR_EXTERNS
	.align		4
        /*0024*/ 	.byte	0x04, 0x0f
        /*0026*/ 	.short	(.L_25 - .L_24)


	//   ....[0]....
	.align		4
.L_24:
        /*0028*/ 	.word	index@(__assertfail)


	//----- nvinfo : EIATTR_ANNOTATIONS
	.align		4
.L_25:
        /*002c*/ 	.byte	0x04, 0x55
        /*002e*/ 	.short	(.L_27 - .L_26)


	//   ....[0]....
.L_26:
        /*0030*/ 	.word	0x00000001
        /*0034*/ 	.byte	0xf0, 0x0a, 0x00, 0x00, 0x01, 0x00, 0x00, 0x00, 0x10, 0x5f, 0x00, 0x00, 0x01, 0x00, 0x00, 0x00
        /*0044*/ 	.byte	0x20, 0x6b, 0x00, 0x00


	//----- nvinfo : EIATTR_MERCURY_ISA_VERSION
	.align		4
.L_27:
        /*0048*/ 	.byte	0x03, 0x5f
        /*004a*/ 	.short	0x0101


	//----- nvinfo : EIATTR_INT_WARP_WIDE_INSTR_OFFSETS
	.align		4
        /*004c*/ 	.byte	0x04, 0x31
        /*004e*/ 	.short	(.L_29 - .L_28)


	//   ....[0]....
.L_28:
        /*0050*/ 	.word	0x00000400


	//   ....[1]....
        /*0054*/ 	.word	0x00000420


	//   ....[2]....
        /*0058*/ 	.word	0x000004a0


	//   ....[3]....
        /*005c*/ 	.word	0x000004b0


	//   ....[4]....
        /*0060*/ 	.word	0x000004c0


	//   ....[5]....
        /*0064*/ 	.word	0x000004e0


	//   ....[6]....
        /*0068*/ 	.word	0x00000570


	//   ....[7]....
        /*006c*/ 	.word	0x00000590


	//----- nvinfo : EIATTR_COOP_GROUP_MASK_REGIDS
	.align		4
.L_29:
        /*0070*/ 	.byte	0x04, 0x29
        /*0072*/ 	.short	(.L_31 - .L_30)


	//   ....[0]....
.L_30:
        /*0074*/ 	.word	0xffffffff


	//   ....[1]....
        /*0078*/ 	.word	0xffffffff


	//   ....[2]....
        /*007c*/ 	.word	0xffffffff


	//   ....[3]....
        /*0080*/ 	.word	0xffffffff


	//   ....[4]....
        /*0084*/ 	.word	0xffffffff


	//   ....[5]....
        /*0088*/ 	.word	0xffffffff


	//----- nvinfo : EIATTR_COOP_GROUP_INSTR_OFFSETS
	.align		4
.L_31:
        /*008c*/ 	.byte	0x04, 0x28
        /*008e*/ 	.short	(.L_33 - .L_32)


	//   ....[0]....
.L_32:
        /*0090*/ 	.word	0x00000070


	//   ....[1]....
        /*0094*/ 	.word	0x00000080


	//   ....[2]....
        /*0098*/ 	.word	0x00000140


	//   ....[3]....
        /*009c*/ 	.word	0x000002f0


	//   ....[4]....
        /*00a0*/ 	.word	0x00000330


	//   ....[5]....
        /*00a4*/ 	.word	0x00000380


	//----- nvinfo : EIATTR_REG_RECONFIG
	.align		4
.L_33:
        /*00a8*/ 	.byte	0x01, 0x54
	.zero		2


	//----- nvinfo : EIATTR_SYSCALL_OFFSETS
	.align		4
        /*00ac*/ 	.byte	0x04, 0x46
        /*00ae*/ 	.short	(.L_35 - .L_34)


	//   ....[0]....
.L_34:
        /*00b0*/ 	.word	0x00001620


	//----- nvinfo : EIATTR_MBARRIER_INSTR_OFFSETS
	.align		4
.L_35:
        /*00b4*/ 	.byte	0x04, 0x39
        /*00b6*/ 	.short	(.L_37 - .L_36)


	//   ....[0]....
.L_36:
        /*00b8*/ 	.word	0x00000240
        /*00bc*/ 	.word	0x000000ff
        /*00c0*/ 	.word	0x00000000
        /*00c4*/ 	.short	0x0100
        /*00c6*/ 	.byte	0x08
	.zero		1


	//   ....[1]....
        /*00c8*/ 	.word	0x00000250
        /*00cc*/ 	.word	0x000000ff
        /*00d0*/ 	.word	0x00000028
        /*00d4*/ 	.short	0x0100
        /*00d6*/ 	.byte	0x08
	.zero		1


	//   ....[2]....
        /*00d8*/ 	.word	0x00000260
        /*00dc*/ 	.word	0x000000ff
        /*00e0*/ 	.word	0x00000008
        /*00e4*/ 	.short	0x0100
        /*00e6*/ 	.byte	0x08
	.zero		1


	//   ....[3]....
        /*00e8*/ 	.word	0x00000270
        /*00ec*/ 	.word	0x000000ff
        /*00f0*/ 	.word	0x00000030
        /*00f4*/ 	.short	0x0100
        /*00f6*/ 	.byte	0x08
	.zero		1


	//   ....[4]....
        /*00f8*/ 	.word	0x00000280
        /*00fc*/ 	.word	0x000000ff
        /*0100*/ 	.word	0x00000010
        /*0104*/ 	.short	0x0100
        /*0106*/ 	.byte	0x08
	.zero		1


	//   ....[5]....
        /*0108*/ 	.word	0x00000290
        /*010c*/ 	.word	0x000000ff
        /*0110*/ 	.word	0x00000038
        /*0114*/ 	.short	0x0100
        /*0116*/ 	.byte	0x08
	.zero		1


	//   ....[6]....
        /*0118*/ 	.word	0x000002a0
        /*011c*/ 	.word	0x000000ff
        /*0120*/ 	.word	0x00000018
        /*0124*/ 	.short	0x0100
        /*0126*/ 	.byte	0x08
	.zero		1


	//   ....[7]....
        /*0128*/ 	.word	0x000002b0
        /*012c*/ 	.word	0x000000ff
        /*0130*/ 	.word	0x00000040
        /*0134*/ 	.short	0x0100
        /*0136*/ 	.byte	0x08
	.zero		1


	//   ....[8]....
        /*0138*/ 	.word	0x000002c0
        /*013c*/ 	.word	0x000000ff
        /*0140*/ 	.word	0x00000020
        /*0144*/ 	.short	0x0100
        /*0146*/ 	.byte	0x08
	.zero		1


	//   ....[9]....
        /*0148*/ 	.word	0x000002d0
        /*014c*/ 	.word	0x000000ff
        /*0150*/ 	.word	0x00000048
        /*0154*/ 	.short	0x0100
        /*0156*/ 	.byte	0x08
	.zero		1


	//   ....[10]....
        /*0158*/ 	.word	0x000005d0
        /*015c*/ 	.word	0x000000ff
        /*0160*/ 	.word	0x00000080
        /*0164*/ 	.short	0x0100
        /*0166*/ 	.byte	0x08
	.zero		1


	//   ....[11]....
        /*0168*/ 	.word	0x00000640
        /*016c*/ 	.word	0x000000ff
        /*0170*/ 	.word	0x00000088
        /*0174*/ 	.short	0x0100
        /*0176*/ 	.byte	0x08
	.zero		1


	//   ....[12]....
        /*0178*/ 	.word	0x00000660
        /*017c*/ 	.word	0x000000ff
        /*0180*/ 	.word	0x00000060
        /*0184*/ 	.short	0x0100
        /*0186*/ 	.byte	0x09
	.zero		1


	//   ....[13]....
        /*0188*/ 	.word	0x00000670
        /*018c*/ 	.word	0x000000ff
        /*0190*/ 	.word	0x00000068
        /*0194*/ 	.short	0x0100
        /*0196*/ 	.byte	0x09
	.zero		1


	//   ....[14]....
        /*0198*/ 	.word	0x00000680
        /*019c*/ 	.word	0x000000ff
        /*01a0*/ 	.word	0x00000070
        /*01a4*/ 	.short	0x0100
        /*01a6*/ 	.byte	0x09
	.zero		1


	//   ....[15]....
        /*01a8*/ 	.word	0x00000690
        /*01ac*/ 	.word	0x000000ff
        /*01b0*/ 	.word	0x00000078
        /*01b4*/ 	.short	0x0100
        /*01b6*/ 	.byte	0x09
	.zero		1


	//   ....[16]....
        /*01b8*/ 	.word	0x00001500
        /*01bc*/ 	.word	0x0000005d
        /*01c0*/ 	.word	0x00000000
        /*01c4*/ 	.short	0x010a
        /*01c6*/ 	.byte	0x2a
	.zero		1


	//   ....[17]....
        /*01c8*/ 	.word	0x000016a0
        /*01cc*/ 	.word	0x00000003
        /*01d0*/ 	.word	0x00000000
        /*01d4*/ 	.short	0x010a
        /*01d6*/ 	.byte	0x3f
	.zero		1


	//   ....[18]....
        /*01d8*/ 	.word	0x000016e0
        /*01dc*/ 	.word	0x00000003
        /*01e0*/ 	.word	0x00000000
        /*01e4*/ 	.short	0x010a
        /*01e6*/ 	.byte	0x3f
	.zero		1


	//   ....[19]....
        /*01e8*/ 	.word	0x000018e0
        /*01ec*/ 	.word	0x000000ff
        /*01f0*/ 	.word	0x00000000
        /*01f4*/ 	.short	0x010a
        /*01f6*/ 	.byte	0x04
	.zero		1


	//   ....[20]....
        /*01f8*/ 	.word	0x00001920
        /*01fc*/ 	.word	0x000000ff
        /*0200*/ 	.word	0x00000000
        /*0204*/ 	.short	0x010a
        /*0206*/ 	.byte	0x04
	.zero		1


	//   ....[21]....
        /*0208*/ 	.word	0x00001a80
        /*020c*/ 	.word	0x000000ff
        /*0210*/ 	.word	0x00000000
        /*0214*/ 	.short	0x0101
        /*0216*/ 	.byte	0x04
	.zero		1


	//   ....[22]....
        /*0218*/ 	.word	0x00001b70
        /*021c*/ 	.word	0x0000005e
        /*0220*/ 	.word	0x00000000
        /*0224*/ 	.short	0x0101
        /*0226*/ 	.byte	0x2f
	.zero		1


	//   ....[23]....
        /*0228*/ 	.word	0x00001c40
        /*022c*/ 	.word	0x000000ff
        /*0230*/ 	.word	0x00000000
        /*0234*/ 	.short	0x0101
        /*0236*/ 	.byte	0x06
	.zero		1


	//   ....[24]....
        /*0238*/ 	.word	0x00001cf0
        /*023c*/ 	.word	0x0000005d
        /*0240*/ 	.word	0x00000010
        /*0244*/ 	.short	0x010a
        /*0246*/ 	.byte	0x2a
	.zero		1


	//   ....[25]....
        /*0248*/ 	.word	0x00005f30
        /*024c*/ 	.word	0x00000060
        /*0250*/ 	.word	0x00000000
        /*0254*/ 	.short	0x0101
        /*0256*/ 	.byte	0x2f
	.zero		1


	//   ....[26]....
        /*0258*/ 	.word	0x00006890
        /*025c*/ 	.word	0x0000000a
        /*0260*/ 	.word	0x00000028
        /*0264*/ 	.short	0x010a
        /*0266*/ 	.byte	0x3f
	.zero		1


	//   ....[27]....
        /*0268*/ 	.word	0x00006c30
        /*026c*/ 	.word	0x00000005
        /*0270*/ 	.word	0x00000088
        /*0274*/ 	.short	0x0101
        /*0276*/ 	.byte	0x3f
	.zero		1


	//   ....[28]....
        /*0278*/ 	.word	0x000073b0
        /*027c*/ 	.word	0x00000009
        /*0280*/ 	.word	0x00000000
        /*0284*/ 	.short	0x010a
        /*0286*/ 	.byte	0x3f
	.zero		1


	//   ....[29]....
        /*0288*/ 	.word	0x00007430
        /*028c*/ 	.word	0x00000008
        /*0290*/ 	.word	0x00000000
        /*0294*/ 	.short	0x010a
        /*0296*/ 	.byte	0x3f
	.zero		1


	//   ....[30]....
        /*0298*/ 	.word	0x000074c0
        /*029c*/ 	.word	0x00000009
        /*02a0*/ 	.word	0x00000000
        /*02a4*/ 	.short	0x010a
        /*02a6*/ 	.byte	0x3f
	.zero		1


	//   ....[31]....
        /*02a8*/ 	.word	0x00007550
        /*02ac*/ 	.word	0x00000006
        /*02b0*/ 	.word	0x00000000
        /*02b4*/ 	.short	0x010a
        /*02b6*/ 	.byte	0x3f
	.zero		1


	//   ....[32]....
        /*02b8*/ 	.word	0x000075e0
        /*02bc*/ 	.word	0x00000003
        /*02c0*/ 	.word	0x00000000
        /*02c4*/ 	.short	0x010a
        /*02c6*/ 	.byte	0x3f
	.zero		1


	//   ....[33]....
        /*02c8*/ 	.word	0x00007640
        /*02cc*/ 	.word	0x0000005f
        /*02d0*/ 	.word	0x00000000
        /*02d4*/ 	.short	0x010a
        /*02d6*/ 	.byte	0x3f
	.zero		1


	//   ....[34]....
        /*02d8*/ 	.word	0x00007690
        /*02dc*/ 	.word	0x00000003
        /*02e0*/ 	.word	0x00000000
        /*02e4*/ 	.short	0x010a
        /*02e6*/ 	.byte	0x3f
	.zero		1


	//   ....[35]....
        /*02e8*/ 	.word	0x000076f0
        /*02ec*/ 	.word	0x00000004
        /*02f0*/ 	.word	0x00000000
        /*02f4*/ 	.short	0x010a
        /*02f6*/ 	.byte	0x3f
	.zero		1


	//   ....[36]....
        /*02f8*/ 	.word	0x00007740
        /*02fc*/ 	.word	0x0000005f
        /*0300*/ 	.word	0x00000010
        /*0304*/ 	.short	0x010a
        /*0306*/ 	.byte	0x3f
	.zero		1


	//   ....[37]....
        /*0308*/ 	.word	0x00007810
        /*030c*/ 	.word	0x0000000a
        /*0310*/ 	.word	0x00000028
        /*0314*/ 	.short	0x010a
        /*0316*/ 	.byte	0x3f
	.zero		1


	//   ....[38]....
        /*0318*/ 	.word	0x000078e0
        /*031c*/ 	.word	0x00000009
        /*0320*/ 	.word	0x00000000
        /*0324*/ 	.short	0x010a
        /*0326*/ 	.byte	0x3f
	.zero		1


	//   ....[39]....
        /*0328*/ 	.word	0x00007930
        /*032c*/ 	.word	0x00000008
        /*0330*/ 	.word	0x00000000
        /*0334*/ 	.short	0x010a
        /*0336*/ 	.byte	0x3f
	.zero		1


	//   ....[40]....
        /*0338*/ 	.word	0x00007980
        /*033c*/ 	.word	0x00000009
        /*0340*/ 	.word	0x00000000
        /*0344*/ 	.short	0x010a
        /*0346*/ 	.byte	0x3f
	.zero		1


	//   ....[41]....
        /*0348*/ 	.word	0x000079d0
        /*034c*/ 	.word	0x00000006
        /*0350*/ 	.word	0x00000000
        /*0354*/ 	.short	0x010a
        /*0356*/ 	.byte	0x3f
	.zero		1


	//----- nvinfo : EIATTR_NUM_MBARRIERS
	.align		4
.L_37:
        /*0358*/ 	.byte	0x03, 0x38
        /*035a*/ 	.short	0x0010


	//----- nvinfo : EIATTR_EXIT_INSTR_OFFSETS
	.align		4
        /*035c*/ 	.byte	0x04, 0x1c
        /*035e*/ 	.short	(.L_39 - .L_38)


	//   ....[0]....
.L_38:
        /*0360*/ 	.word	0x000011a0


	//   ....[1]....
        /*0364*/ 	.word	0x00001200


	//   ....[2]....
        /*0368*/ 	.word	0x000065c0


	//   ....[3]....
        /*036c*/ 	.word	0x000065f0


	//   ....[4]....
        /*0370*/ 	.word	0x00007630


	//----- nvinfo : EIATTR_MAX_THREADS
	.align		4
.L_39:
        /*0374*/ 	.byte	0x04, 0x05
        /*0376*/ 	.short	(.L_41 - .L_40)
.L_40:
        /*0378*/ 	.word	0x00000180
        /*037c*/ 	.word	0x00000001
        /*0380*/ 	.word	0x00000001


	//----- nvinfo : EIATTR_CRS_STACK_SIZE
	.align		4
.L_41:
        /*0384*/ 	.byte	0x04, 0x1e
        /*0386*/ 	.short	(.L_43 - .L_42)
.L_42:
        /*0388*/ 	.word	0x00000000


	//----- nvinfo : EIATTR_CBANK_PARAM_SIZE
	.align		4
.L_43:
        /*038c*/ 	.byte	0x03, 0x19
        /*038e*/ 	.short	0x0470


	//----- nvinfo : EIATTR_PARAM_CBANK
	.align		4
        /*0390*/ 	.byte	0x04, 0x0a
        /*0392*/ 	.short	(.L_45 - .L_44)
	.align		4
.L_44:
        /*0394*/ 	.word	index@(.nv.constant0._ZN7cutlass13device_kernelINS_4gemm6kernel13GemmUniversalIN4cute5tupleIJiiiiEEENS1_10collective13CollectiveMmaINS1_34MainloopSm90TmaGmmaWarpSpecializedILi5ENS5_IJNS4_1CILi1EEESB_SB_EEENS1_32KernelTmaWarpSpecializedPingpongEEENS5_IJNSA_ILi64EEENSA_ILi128EEENSA_ILi32EEEEEENS_6half_tENS5_IJlSB_lEEESJ_SK_NS4_8TiledMMAINS4_8MMA_AtomIJNS4_4SM904GMMA26MMA_64x128x16_F32F16F16_SSILNSO_5MajorE0ELSQ_0ELNSO_7ScaleInE1ELSR_1EEEEEENS4_6LayoutISC_NS5_IJNSA_ILi0EEESV_SV_EEEEENS5_IJNS4_10UnderscoreESY_SY_EEEEENS4_13SM90_TMA_LOADENS4_14ComposedLayoutINS4_7SwizzleILi2ELi4ELi3EEENS4_18smem_ptr_flag_bitsILi16EEENSU_INS5_IJNSA_ILi8EEESH_EEENS5_IJSH_SB_EEEEEEEvNS4_8identityES11_S1B_vS1C_EENS_8epilogue10collective6detail29Sm90TmaWarpSpecializedAdapterINS1F_15DefaultEpilogueISJ_SK_SK_NS1E_6thread17LinearCombinationISJ_Li1EffLNS1J_9ScaleType4KindE0ELNS_15FloatRoundStyleE2ESJ_EENS1_15EpilogueDefaultEEEEEvvEEEEvNT_6ParamsE)
        /*0398*/ 	.short	0x0210
        /*039a*/ 	.short	0x0470


	//----- nvinfo : EIATTR_SW_WAR
	.align		4
.L_45:
        /*039c*/ 	.byte	0x04, 0x36
        /*039e*/ 	.short	(.L_47 - .L_46)
.L_46:
        /*03a0*/ 	.word	0x00000008
.L_47:


//--------------------- .nv.callgraph             --------------------------
	.section	.nv.callgraph,"",@"SHT_CUDA_CALLGRAPH"
	.align	4
	.sectionentsize	8
	.align		4
        /*0000*/ 	.word	0x00000000
	.align		4
        /*0004*/ 	.word	0xffffffff
	.align		4
        /*0008*/ 	.word	index@(_ZN7cutlass13device_kernelINS_4gemm6kernel13GemmUniversalIN4cute5tupleIJiiiiEEENS1_10collective13CollectiveMmaINS1_34MainloopSm90TmaGmmaWarpSpecializedILi5ENS5_IJNS4_1CILi1EEESB_SB_EEENS1_32KernelTmaWarpSpecializedPingpongEEENS5_IJNSA_ILi64EEENSA_ILi128EEENSA_ILi32EEEEEENS_6half_tENS5_IJlSB_lEEESJ_SK_NS4_8TiledMMAINS4_8MMA_AtomIJNS4_4SM904GMMA26MMA_64x128x16_F32F16F16_SSILNSO_5MajorE0ELSQ_0ELNSO_7ScaleInE1ELSR_1EEEEEENS4_6LayoutISC_NS5_IJNSA_ILi0EEESV_SV_EEEEENS5_IJNS4_10UnderscoreESY_SY_EEEEENS4_13SM90_TMA_LOADENS4_14ComposedLayoutINS4_7SwizzleILi2ELi4ELi3EEENS4_18smem_ptr_flag_bitsILi16EEENSU_INS5_IJNSA_ILi8EEESH_EEENS5_IJSH_SB_EEEEEEEvNS4_8identityES11_S1B_vS1C_EENS_8epilogue10collective6detail29Sm90TmaWarpSpecializedAdapterINS1F_15DefaultEpilogueISJ_SK_SK_NS1E_6thread17LinearCombinationISJ_Li1EffLNS1J_9ScaleType4KindE0ELNS_15FloatRoundStyleE2ESJ_EENS1_15EpilogueDefaultEEEEEvvEEEEvNT_6ParamsE)
	.align		4
        /*000c*/ 	.word	index@(__assertfail)
	.align		4
        /*0010*/ 	.word	0x00000000
	.align		4
        /*0014*/ 	.word	0xfffffffe
	.align		4
        /*0018*/ 	.word	0x00000000
	.align		4
        /*001c*/ 	.word	0xfffffffd
	.align		4
        /*0020*/ 	.word	0x00000000
	.align		4
        /*0024*/ 	.word	0xfffffffc


//--------------------- .nv.constant4             --------------------------
	.section	.nv.constant4,"a",@progbits
	.align	8
	.align		8
.nv.constant4:
        /*0000*/ 	.dword	__assertfail
	.align		8
        /*0008*/ 	.dword	__unnamed_1
	.align		8
        /*0010*/ 	.dword	_ZN39_INTERNAL_52288702_4_k_cu_e91ff1ea_33084cuda3std3__45__cpo5beginE
	.align		8
        /*0018*/ 	.dword	_ZN39_INTERNAL_52288702_4_k_cu_e91ff1ea_33084cuda3std3__45__cpo3endE
	.align		8
        /*0020*/ 	.dword	_ZN39_INTERNAL_52288702_4_k_cu_e91ff1ea_33084cuda3std3__45__cpo6cbeginE
	.align		8
        /*0028*/ 	.dword	_ZN39_INTERNAL_52288702_4_k_cu_e91ff1ea_33084cuda3std3__45__cpo4cendE
	.align		8
        /*0030*/ 	.dword	_ZN39_INTERNAL_52288702_4_k_cu_e91ff1ea_33084cuda3std3__441_GLOBAL__N__52288702_4_k_cu_e91ff1ea_33086ignoreE
	.align		8
        /*0038*/ 	.dword	_ZN39_INTERNAL_52288702_4_k_cu_e91ff1ea_33084cuda3std3__419piecewise_constructE
	.align		8
        /*0040*/ 	.dword	_ZN39_INTERNAL_52288702_4_k_cu_e91ff1ea_33084cuda3std3__48in_placeE
	.align		8
        /*0048*/ 	.dword	_ZN39_INTERNAL_52288702_4_k_cu_e91ff1ea_33084cuda3std6ranges3__45__cpo4swapE
	.align		8
        /*0050*/ 	.dword	_ZN39_INTERNAL_52288702_4_k_cu_e91ff1ea_33084cuda3std6ranges3__45__cpo9iter_moveE
	.align		8
        /*0058*/ 	.dword	_ZN39_INTERNAL_52288702_4_k_cu_e91ff1ea_33084cute7productE
	.align		8
        /*0060*/ 	.dword	_ZN39_INTERNAL_52288702_4_k_cu_e91ff1ea_33084cute1_E
	.align		8
        /*0068*/ 	.dword	$str$22
	.align		8
        /*0070*/ 	.dword	$str$23


//--------------------- .text._ZN7cutlass13device_kernelINS_4gemm6kernel13GemmUniversalIN4cute5tupleIJiiiiEEENS1_10collective13CollectiveMmaINS1_34MainloopSm90TmaGmmaWarpSpecializedILi5ENS5_IJNS4_1CILi1EEESB_SB_EEENS1_32KernelTmaWarpSpecializedPingpongEEENS5_IJNSA_ILi64EEENSA_ILi128EEENSA_ILi32EEEEEENS_6half_tENS5_IJlSB_lEEESJ_SK_NS4_8TiledMMAINS4_8MMA_AtomIJNS4_4SM904GMMA26MMA_64x128x16_F32F16F16_SSILNSO_5MajorE0ELSQ_0ELNSO_7ScaleInE1ELSR_1EEEEEENS4_6LayoutISC_NS5_IJNSA_ILi0EEESV_SV_EEEEENS5_IJNS4_10UnderscoreESY_SY_EEEEENS4_13SM90_TMA_LOADENS4_14ComposedLayoutINS4_7SwizzleILi2ELi4ELi3EEENS4_18smem_ptr_flag_bitsILi16EEENSU_INS5_IJNSA_ILi8EEESH_EEENS5_IJSH_SB_EEEEEEEvNS4_8identityES11_S1B_vS1C_EENS_8epilogue10collective6detail29Sm90TmaWarpSpecializedAdapterINS1F_15DefaultEpilogueISJ_SK_SK_NS1E_6thread17LinearCombinationISJ_Li1EffLNS1J_9ScaleType4KindE0ELNS_15FloatRoundStyleE2ESJ_EENS1_15EpilogueDefaultEEEEEvvEEEEvNT_6ParamsE --------------------------
	.section	.text._ZN7cutlass13device_kernelINS_4gemm6kernel13GemmUniversalIN4cute5tupleIJiiiiEEENS1_10collective13CollectiveMmaINS1_34MainloopSm90TmaGmmaWarpSpecializedILi5ENS5_IJNS4_1CILi1EEESB_SB_EEENS1_32KernelTmaWarpSpecializedPingpongEEENS5_IJNSA_ILi64EEENSA_ILi128EEENSA_ILi32EEEEEENS_6half_tENS5_IJlSB_lEEESJ_SK_NS4_8TiledMMAINS4_8MMA_AtomIJNS4_4SM904GMMA26MMA_64x128x16_F32F16F16_SSILNSO_5MajorE0ELSQ_0ELNSO_7ScaleInE1ELSR_1EEEEEENS4_6LayoutISC_NS5_IJNSA_ILi0EEESV_SV_EEEEENS5_IJNS4_10UnderscoreESY_SY_EEEEENS4_13SM90_TMA_LOADENS4_14ComposedLayoutINS4_7SwizzleILi2ELi4ELi3EEENS4_18smem_ptr_flag_bitsILi16EEENSU_INS5_IJNSA_ILi8EEESH_EEENS5_IJSH_SB_EEEEEEEvNS4_8identityES11_S1B_vS1C_EENS_8epilogue10collective6detail29Sm90TmaWarpSpecializedAdapterINS1F_15DefaultEpilogueISJ_SK_SK_NS1E_6thread17LinearCombinationISJ_Li1EffLNS1J_9ScaleType4KindE0ELNS_15FloatRoundStyleE2ESJ_EENS1_15EpilogueDefaultEEEEEvvEEEEvNT_6ParamsE,"ax",@progbits
	.align	128
.text._ZN7cutlass13device_kernelINS_4gemm6kernel13GemmUniversalIN4cute5tupleIJiiiiEEENS1_10collective13CollectiveMmaINS1_34MainloopSm90TmaGmmaWarpSpecializedILi5ENS5_IJNS4_1CILi1EEESB_SB_EEENS1_32KernelTmaWarpSpecializedPingpongEEENS5_IJNSA_ILi64EEENSA_ILi128EEENSA_ILi32EEEEEENS_6half_tENS5_IJlSB_lEEESJ_SK_NS4_8TiledMMAINS4_8MMA_AtomIJNS4_4SM904GMMA26MMA_64x128x16_F32F16F16_SSILNSO_5MajorE0ELSQ_0ELNSO_7ScaleInE1ELSR_1EEEEEENS4_6LayoutISC_NS5_IJNSA_ILi0EEESV_SV_EEEEENS5_IJNS4_10UnderscoreESY_SY_EEEEENS4_13SM90_TMA_LOADENS4_14ComposedLayoutINS4_7SwizzleILi2ELi4ELi3EEENS4_18smem_ptr_flag_bitsILi16EEENSU_INS5_IJNSA_ILi8EEESH_EEENS5_IJSH_SB_EEEEEEEvNS4_8identityES11_S1B_vS1C_EENS_8epilogue10collective6detail29Sm90TmaWarpSpecializedAdapterINS1F_15DefaultEpilogueISJ_SK_SK_NS1E_6thread17LinearCombinationISJ_Li1EffLNS1J_9ScaleType4KindE0ELNS_15FloatRoundStyleE2ESJ_EENS1_15EpilogueDefaultEEEEEvvEEEEvNT_6ParamsE:
        .type           _ZN7cutlass13device_kernelINS_4gemm6kernel13GemmUniversalIN4cute5tupleIJiiiiEEENS1_10collective13CollectiveMmaINS1_34MainloopSm90TmaGmmaWarpSpecializedILi5ENS5_IJNS4_1CILi1EEESB_SB_EEENS1_32KernelTmaWarpSpecializedPingpongEEENS5_IJNSA_ILi64EEENSA_ILi128EEENSA_ILi32EEEEEENS_6half_tENS5_IJlSB_lEEESJ_SK_NS4_8TiledMMAINS4_8MMA_AtomIJNS4_4SM904GMMA26MMA_64x128x16_F32F16F16_SSILNSO_5MajorE0ELSQ_0ELNSO_7ScaleInE1ELSR_1EEEEEENS4_6LayoutISC_NS5_IJNSA_ILi0EEESV_SV_EEEEENS5_IJNS4_10UnderscoreESY_SY_EEEEENS4_13SM90_TMA_LOADENS4_14ComposedLayoutINS4_7SwizzleILi2ELi4ELi3EEENS4_18smem_ptr_flag_bitsILi16EEENSU_INS5_IJNSA_ILi8EEESH_EEENS5_IJSH_SB_EEEEEEEvNS4_8identityES11_S1B_vS1C_EENS_8epilogue10collective6detail29Sm90TmaWarpSpecializedAdapterINS1F_15DefaultEpilogueISJ_SK_SK_NS1E_6thread17LinearCombinationISJ_Li1EffLNS1J_9ScaleType4KindE0ELNS_15FloatRoundStyleE2ESJ_EENS1_15EpilogueDefaultEEEEEvvEEEEvNT_6ParamsE,@function
        .size           _ZN7cutlass13device_kernelINS_4gemm6kernel13GemmUniversalIN4cute5tupleIJiiiiEEENS1_10collective13CollectiveMmaINS1_34MainloopSm90TmaGmmaWarpSpecializedILi5ENS5_IJNS4_1CILi1EEESB_SB_EEENS1_32KernelTmaWarpSpecializedPingpongEEENS5_IJNSA_ILi64EEENSA_ILi128EEENSA_ILi32EEEEEENS_6half_tENS5_IJlSB_lEEESJ_SK_NS4_8TiledMMAINS4_8MMA_AtomIJNS4_4SM904GMMA26MMA_64x128x16_F32F16F16_SSILNSO_5MajorE0ELSQ_0ELNSO_7ScaleInE1ELSR_1EEEEEENS4_6LayoutISC_NS5_IJNSA_ILi0EEESV_SV_EEEEENS5_IJNS4_10UnderscoreESY_SY_EEEEENS4_13SM90_TMA_LOADENS4_14ComposedLayoutINS4_7SwizzleILi2ELi4ELi3EEENS4_18smem_ptr_flag_bitsILi16EEENSU_INS5_IJNSA_ILi8EEESH_EEENS5_IJSH_SB_EEEEEEEvNS4_8identityES11_S1B_vS1C_EENS_8epilogue10collective6detail29Sm90TmaWarpSpecializedAdapterINS1F_15DefaultEpilogueISJ_SK_SK_NS1E_6thread17LinearCombinationISJ_Li1EffLNS1J_9ScaleType4KindE0ELNS_15FloatRoundStyleE2ESJ_EENS1_15EpilogueDefaultEEEEEvvEEEEvNT_6ParamsE,(.L_x_199 - _ZN7cutlass13device_kernelINS_4gemm6kernel13GemmUniversalIN4cute5tupleIJiiiiEEENS1_10collective13CollectiveMmaINS1_34MainloopSm90TmaGmmaWarpSpecializedILi5ENS5_IJNS4_1CILi1EEESB_SB_EEENS1_32KernelTmaWarpSpecializedPingpongEEENS5_IJNSA_ILi64EEENSA_ILi128EEENSA_ILi32EEEEEENS_6half_tENS5_IJlSB_lEEESJ_SK_NS4_8TiledMMAINS4_8MMA_AtomIJNS4_4SM904GMMA26MMA_64x128x16_F32F16F16_SSILNSO_5MajorE0ELSQ_0ELNSO_7ScaleInE1ELSR_1EEEEEENS4_6LayoutISC_NS5_IJNSA_ILi0EEESV_SV_EEEEENS5_IJNS4_10UnderscoreESY_SY_EEEEENS4_13SM90_TMA_LOADENS4_14ComposedLayoutINS4_7SwizzleILi2ELi4ELi3EEENS4_18smem_ptr_flag_bitsILi16EEENSU_INS5_IJNSA_ILi8EEESH_EEENS5_IJSH_SB_EEEEEEEvNS4_8identityES11_S1B_vS1C_EENS_8epilogue10collective6detail29Sm90TmaWarpSpecializedAdapterINS1F_15DefaultEpilogueISJ_SK_SK_NS1E_6thread17LinearCombinationISJ_Li1EffLNS1J_9ScaleType4KindE0ELNS_15FloatRoundStyleE2ESJ_EENS1_15EpilogueDefaultEEEEEvvEEEEvNT_6ParamsE)
        .other          _ZN7cutlass13device_kernelINS_4gemm6kernel13GemmUniversalIN4cute5tupleIJiiiiEEENS1_10collective13CollectiveMmaINS1_34MainloopSm90TmaGmmaWarpSpecializedILi5ENS5_IJNS4_1CILi1EEESB_SB_EEENS1_32KernelTmaWarpSpecializedPingpongEEENS5_IJNSA_ILi64EEENSA_ILi128EEENSA_ILi32EEEEEENS_6half_tENS5_IJlSB_lEEESJ_SK_NS4_8TiledMMAINS4_8MMA_AtomIJNS4_4SM904GMMA26MMA_64x128x16_F32F16F16_SSILNSO_5MajorE0ELSQ_0ELNSO_7ScaleInE1ELSR_1EEEEEENS4_6LayoutISC_NS5_IJNSA_ILi0EEESV_SV_EEEEENS5_IJNS4_10UnderscoreESY_SY_EEEEENS4_13SM90_TMA_LOADENS4_14ComposedLayoutINS4_7SwizzleILi2ELi4ELi3EEENS4_18smem_ptr_flag_bitsILi16EEENSU_INS5_IJNSA_ILi8EEESH_EEENS5_IJSH_SB_EEEEEEEvNS4_8identityES11_S1B_vS1C_EENS_8epilogue10collective6detail29Sm90TmaWarpSpecializedAdapterINS1F_15DefaultEpilogueISJ_SK_SK_NS1E_6thread17LinearCombinationISJ_Li1EffLNS1J_9ScaleType4KindE0ELNS_15FloatRoundStyleE2ESJ_EENS1_15EpilogueDefaultEEEEEvvEEEEvNT_6ParamsE,@"STO_CUDA_ENTRY STV_DEFAULT"
_ZN7cutlass13device_kernelINS_4gemm6kernel13GemmUniversalIN4cute5tupleIJiiiiEEENS1_10collective13CollectiveMmaINS1_34MainloopSm90TmaGmmaWarpSpecializedILi5ENS5_IJNS4_1CILi1EEESB_SB_EEENS1_32KernelTmaWarpSpecializedPingpongEEENS5_IJNSA_ILi64EEENSA_ILi128EEENSA_ILi32EEEEEENS_6half_tENS5_IJlSB_lEEESJ_SK_NS4_8TiledMMAINS4_8MMA_AtomIJNS4_4SM904GMMA26MMA_64x128x16_F32F16F16_SSILNSO_5MajorE0ELSQ_0ELNSO_7ScaleInE1ELSR_1EEEEEENS4_6LayoutISC_NS5_IJNSA_ILi0EEESV_SV_EEEEENS5_IJNS4_10UnderscoreESY_SY_EEEEENS4_13SM90_TMA_LOADENS4_14ComposedLayoutINS4_7SwizzleILi2ELi4ELi3EEENS4_18smem_ptr_flag_bitsILi16EEENSU_INS5_IJNSA_ILi8EEESH_EEENS5_IJSH_SB_EEEEEEEvNS4_8identityES11_S1B_vS1C_EENS_8epilogue10collective6detail29Sm90TmaWarpSpecializedAdapterINS1F_15DefaultEpilogueISJ_SK_SK_NS1E_6thread17LinearCombinationISJ_Li1EffLNS1J_9ScaleType4KindE0ELNS_15FloatRoundStyleE2ESJ_EENS1_15EpilogueDefaultEEEEEvvEEEEvNT_6ParamsE:
[----:B------:R-:W0:Y:S02]  /*0000*/  LDC R1, c[0x0][0x28] ;  /* 0x00000a00ff017b82 */ /* 0x000e240000000800 */
[----:B0-----:R-:W-:Y:S01]  /*0010*/  VIADD R1, R1, 0xfffffff8 ;  /* 0xfffffff801017836 */ /* 0x001fe20000000000 */
[----:B------:R-:W0:Y:S01]  /*0020*/  S2R R4, SR_TID.X ;  /* 0x0000000000047919 */ /* 0x000e220000002100 */
[----:B------:R-:W-:Y:S01]  /*0030*/  ELECT P0, URZ, PT ;  /* 0x00000000003f782f */ /* 0x000fe20003800000 */
[----:B------:R-:W-:Y:S01]  /*0040*/  BSSY B0, `(.L_x_0) ;  /* 0x000000f000007945 */ /* 0x000fe20003800000 */
[--C-:B0-----:R-:W-:Y:S02]  /*0050*/  SHF.R.U32.HI R0, RZ, 0x5, R4.reuse ;  /* 0x00000005ff007819 */ /* 0x101fe40000011604 */
[----:B------:R-:W-:-:S03]  /*0060*/  SHF.R.U32.HI R5, RZ, 0x7, R4 ;  /* 0x00000007ff057819 */ /* 0x000fc60000011604 */
[----:B------:R-:W0:Y:S04]  /*0070*/  SHFL.IDX PT, R2, R0, RZ, 0x1f ;  /* 0x00001fff00027589 */ /* 0x000e2800000e0000 */
[----:B------:R1:W2:Y:S01]  /*0080*/  SHFL.IDX PT, R8, R5, RZ, 0x1f ;  /* 0x00001fff05087589 */ /* 0x0002a200000e0000 */
[----:B0-----:R-:W-:-:S13]  /*0090*/  ISETP.NE.OR P0, PT, R2, RZ, !P0 ;  /* 0x000000ff0200720c */ /* 0x001fda0004705670 */
[----:B-12---:R-:W-:Y:S05]  /*00a0*/  @P0 BRA `(.L_x_1) ;  /* 0x0000000000200947 */ /* 0x006fea0003800000 */
[----:B------:R-:W-:Y:S02]  /*00b0*/  ULDC.64 UR4, c[0x0][0x198] ;  /* 0x0000660000047ab9 */ /* 0x000fe40000000a00 */
[----:B------:R-:W-:Y:S02]  /*00c0*/  UIADD3 UR6, UP0, UR4, 0xf0, URZ ;  /* 0x000000f004067890 */ /* 0x000fe4000ff1e03f */
[----:B------:R-:W-:Y:S02]  /*00d0*/  UIADD3 UR4, UP1, UR4, 0x1f0, URZ ;  /* 0x000001f004047890 */ /* 0x000fe4000ff3e03f */
[----:B------:R-:W-:Y:S02]  /*00e0*/  UIADD3.X UR7, URZ, UR5, URZ, UP0, !UPT ;  /* 0x000000053f077290 */ /* 0x000fe400087fe43f */
[----:B------:R-:W-:-:S07]  /*00f0*/  UIADD3.X UR5, URZ, UR5, URZ, UP1, !UPT ;  /* 0x000000053f057290 */ /* 0x000fce0008ffe43f */
[----:B------:R0:W-:Y:S02]  /*0100*/  UTMACCTL.PF [UR6] ;  /* 0x00000000060079b9 */ /* 0x0001e40008040000 */
[----:B------:R0:W-:Y:S02]  /*0110*/  UTMACCTL.PF [UR4] ;  /* 0x00000000040079b9 */ /* 0x0001e40008040000 */
[----:B0-----:R-:W-:Y:S01]  /*0120*/  NOP ;  /* 0x0000000000007918 */ /* 0x001fe20000000000 */
.L_x_1:
[----:B------:R-:W-:Y:S05]  /*0130*/  BSYNC B0 ;  /* 0x0000000000007941 */ /* 0x000fea0003800000 */
.L_x_0:
[----:B------:R-:W0:Y:S02]  /*0140*/  SHFL.IDX PT, R3, R0, RZ, 0x1f ;  /* 0x00001fff00037589 */ /* 0x000e2400000e0000 */
[----:B0-----:R-:W-:-:S13]  /*0150*/  ISETP.NE.AND P0, PT, R3, RZ, PT ;  /* 0x000000ff0300720c */ /* 0x001fda0003f05270 */
[----:B------:R-:W-:Y:S05]  /*0160*/  @P0 BRA `(.L_x_2) ;  /* 0x0000000000600947 */ /* 0x000fea0003800000 */
[----:B------:R-:W0:Y:S01]  /*0170*/  S2UR UR8, SR_CgaCtaId ;  /* 0x00000000000879c3 */ /* 0x000e220000008800 */
[----:B------:R-:W-:Y:S01]  /*0180*/  UMOV UR4, 0x400 ;  /* 0x0000040000047882 */ /* 0x000fe20000000000 */
[----:B------:R-:W-:Y:S01]  /*0190*/  UMOV UR5, 0x1 ;  /* 0x0000000100057882 */ /* 0x000fe20000000000 */
[----:B------:R-:W-:Y:S01]  /*01a0*/  UMOV UR6, 0x80 ;  /* 0x0000008000067882 */ /* 0x000fe20000000000 */
[----:B------:R-:W-:Y:S01]  /*01b0*/  ELECT P0, URZ, PT ;  /* 0x00000000003f782f */ /* 0x000fe20003800000 */
[----:B------:R-:W-:-:S04]  /*01c0*/  UIADD3 UR6, -UR6, 0x100000, URZ ;  /* 0x0010000006067890 */ /* 0x000fc8000fffe13f */
[----:B------:R-:W-:Y:S02]  /*01d0*/  USHF.L.U32 UR7, UR6, 0xb, URZ ;  /* 0x0000000b06077899 */ /* 0x000fe4000800063f */
[----:B------:R-:W-:Y:S02]  /*01e0*/  USHF.L.U32 UR6, UR6, 0x1, URZ ;  /* 0x0000000106067899 */ /* 0x000fe4000800063f */
[----:B0-----:R-:W-:Y:S02]  /*01f0*/  ULEA UR8, UR8, UR4, 0x18 ;  /* 0x0000000408087291 */ /* 0x001fe4000f8ec03f */
[----:B------:R-:W-:-:S04]  /*0200*/  UIADD3 UR4, -UR5, 0x100000, URZ ;  /* 0x0010000005047890 */ /* 0x000fc8000fffe13f */
[----:B------:R-:W-:Y:S02]  /*0210*/  USHF.L.U32 UR5, UR4, 0xb, URZ ;  /* 0x0000000b04057899 */ /* 0x000fe4000800063f */
[----:B------:R-:W-:Y:S01]  /*0220*/  USHF.L.U32 UR4, UR4, 0x1, URZ ;  /* 0x0000000104047899 */ /* 0x000fe2000800063f */
[----:B------:R-:W0:Y:S11]  /*0230*/  FENCE.VIEW.ASYNC.S ;  /* 0x00000000000073c6 */ /* 0x000e360000000000 */
[----:B0-----:R0:W1:Y:S01]  /*0240*/  SYNCS.EXCH.64 URZ, [UR8], UR4 ;  /* 0x00000004083f75b2 */ /* 0x0010620008000100 */
[----:B------:R0:W2:Y:S01]  /*0250*/  SYNCS.EXCH.64 URZ, [UR8+0x28], UR6 ;  /* 0x00002806083f75b2 */ /* 0x0000a20008000100 */
[----:B------:R0:W3:Y:S01]  /*0260*/  SYNCS.EXCH.64 URZ, [UR8+0x8], UR4 ;  /* 0x00000804083f75b2 */ /* 0x0000e20008000100 */
[----:B------:R0:W4:Y:S01]  /*0270*/  SYNCS.EXCH.64 URZ, [UR8+0x30], UR6 ;  /* 0x00003006083f75b2 */ /* 0x0001220008000100 */
[----:B------:R0:W0:Y:S01]  /*0280*/  SYNCS.EXCH.64 URZ, [UR8+0x10], UR4 ;  /* 0x00001004083f75b2 */ /* 0x0000220008000100 */
[----:B------:R0:W0:Y:S01]  /*0290*/  SYNCS.EXCH.64 URZ, [UR8+0x38], UR6 ;  /* 0x00003806083f75b2 */ /* 0x0000220008000100 */
[----:B------:R0:W0:Y:S01]  /*02a0*/  SYNCS.EXCH.64 URZ, [UR8+0x18], UR4 ;  /* 0x00001804083f75b2 */ /* 0x0000220008000100 */
[----:B------:R0:W0:Y:S01]  /*02b0*/  SYNCS.EXCH.64 URZ, [UR8+0x40], UR6 ;  /* 0x00004006083f75b2 */ /* 0x0000220008000100 */
[----:B------:R0:W0:Y:S01]  /*02c0*/  SYNCS.EXCH.64 URZ, [UR8+0x20], UR4 ;  /* 0x00002004083f75b2 */ /* 0x0000220008000100 */
[----:B------:R0:W0:Y:S01]  /*02d0*/  SYNCS.EXCH.64 URZ, [UR8+0x48], UR6 ;  /* 0x00004806083f75b2 */ /* 0x0000220008000100 */
[----:B------:R-:W-:Y:S01]  /*02e0*/  NOP ;  /* 0x0000000000007918 */ /* 0x000fe20000000000 */
.L_x_2:
[----:B------:R-:W5:Y:S01]  /*02f0*/  SHFL.IDX PT, R6, R0, RZ, 0x1f ;  /* 0x00001fff00067589 */ /* 0x000f6200000e0000 */
[----:B------:R-:W-:Y:S01]  /*0300*/  ELECT P0, URZ, PT ;  /* 0x00000000003f782f */ /* 0x000fe20003800000 */
[----:B------:R-:W-:Y:S01]  /*0310*/  NOP ;  /* 0x0000000000007918 */ /* 0x000fe20000000000 */
[----:B------:R-:W-:Y:S01]  /*0320*/  ELECT P1, URZ, PT ;  /* 0x00000000003f782f */ /* 0x000fe20003820000 */
[----:B------:R-:W1:Y:S01]  /*0330*/  SHFL.IDX PT, R3, R0, RZ, 0x1f ;  /* 0x00001fff00037589 */ /* 0x000e6200000e0000 */
[----:B0-----:R-:W-:Y:S01]  /*0340*/  UMOV UR4, 0x20 ;  /* 0x0000002000047882 */ /* 0x001fe20000000000 */
[----:B------:R-:W-:Y:S01]  /*0350*/  UMOV UR11, 0x80 ;  /* 0x00000080000b7882 */ /* 0x000fe20000000000 */
[----:B------:R-:W-:Y:S01]  /*0360*/  NOP ;  /* 0x0000000000007918 */ /* 0x000fe20000000000 */
[C---:B------:R-:W-:Y:S01]  /*0370*/  VIADD R33, R8.reuse, 0xffffffff ;  /* 0xffffffff08217836 */ /* 0x040fe20000000000 */
[----:B------:R-:W0:Y:S01]  /*0380*/  SHFL.IDX PT, R5, R5, RZ, 0x1f ;  /* 0x00001fff05057589 */ /* 0x000e2200000e0000 */
[----:B------:R-:W-:Y:S01]  /*0390*/  ULDC.64 UR36, c[0x0][0x208] ;  /* 0x0000820000247ab9 */ /* 0x000fe20000000a00 */
[----:B------:R-:W-:-:S02]  /*03a0*/  ISETP.NE.AND P2, PT, R8, RZ, PT ;  /* 0x000000ff0800720c */ /* 0x000fc40003f45270 */
[----:B------:R-:W-:Y:S02]  /*03b0*/  ISETP.GE.U32.AND P3, PT, R33, 0x2, PT ;  /* 0x000000022100780c */ /* 0x000fe40003f66070 */
[----:B-----5:R-:W-:Y:S02]  /*03c0*/  ISETP.NE.OR P0, PT, R6, RZ, !P0 ;  /* 0x000000ff0600720c */ /* 0x020fe40004705670 */
[----:B-1----:R-:W-:Y:S02]  /*03d0*/  ISETP.NE.OR P1, PT, R3, RZ, !P1 ;  /* 0x000000ff0300720c */ /* 0x002fe40004f25670 */
[----:B------:R-:W-:-:S04]  /*03e0*/  SHF.R.S32.HI R3, RZ, 0x1f, R2 ;  /* 0x0000001fff037819 */ /* 0x000fc80000011402 */
[----:B------:R-:W-:-:S05]  /*03f0*/  LEA.HI R3, R3, R2, RZ, 0x2 ;  /* 0x0000000203037211 */ /* 0x000fca00078f10ff */
[----:B------:R-:W-:Y:S01]  /*0400*/  VOTEU.ALL UP0, P0 ;  /* 0x00000000003f7886 */ /* 0x000fe20000000000 */
[----:B------:R-:W-:Y:S01]  /*0410*/  LOP3.LUT R3, R3, 0xfffffffc, RZ, 0xc0, !PT ;  /* 0xfffffffc03037812 */ /* 0x000fe200078ec0ff */
[----:B------:R-:W-:-:S03]  /*0420*/  VOTEU.ALL UP1, P1 ;  /* 0x00000000003f7886 */ /* 0x000fc60000820000 */
[----:B------:R-:W1:Y:S01]  /*0430*/  @!UP0 S2UR UR7, SR_CgaCtaId ;  /* 0x00000000000789c3 */ /* 0x000e620000008800 */
[----:B------:R-:W-:Y:S01]  /*0440*/  @!UP0 UMOV UR6, 0x400 ;  /* 0x0000040000068882 */ /* 0x000fe20000000000 */
[----:B------:R-:W-:-:S04]  /*0450*/  @!UP0 UIADD3 UR4, -UR4, 0x100000, URZ ;  /* 0x0010000004048890 */ /* 0x000fc8000fffe13f */
[----:B------:R-:W-:Y:S02]  /*0460*/  @!UP0 USHF.L.U32 UR5, UR4, 0xb, URZ ;  /* 0x0000000b04058899 */ /* 0x000fe4000800063f */
[----:B------:R-:W-:Y:S01]  /*0470*/  @!UP0 USHF.L.U32 UR4, UR4, 0x1, URZ ;  /* 0x0000000104048899 */ /* 0x000fe2000800063f */
[----:B------:R-:W-:Y:S01]  /*0480*/  IMAD.IADD R0, R2, 0x1, -R3 ;  /* 0x0000000102007824 */ /* 0x000fe200078e0a03 */
[----:B------:R-:W-:Y:S01]  /*0490*/  @!UP1 UMOV UR9, 0x400 ;  /* 0x0000040000099882 */ /* 0x000fe20000000000 */
[----:B------:R-:W-:Y:S01]  /*04a0*/  VOTEU.ALL UP2, P1 ;  /* 0x00000000003f7886 */ /* 0x000fe20000840000 */
[----:B------:R-:W-:Y:S01]  /*04b0*/  VOTEU.ALL UP3, P1 ;  /* 0x00000000003f7886 */ /* 0x000fe20000860000 */
[----:B------:R-:W-:Y:S01]  /*04c0*/  VOTEU.ALL UP4, P1 ;  /* 0x00000000003f7886 */ /* 0x000fe20000880000 */
[----:B------:R-:W5:Y:S01]  /*04d0*/  @!UP1 S2UR UR10, SR_CgaCtaId ;  /* 0x00000000000a99c3 */ /* 0x000f620000008800 */
[----:B------:R-:W-:Y:S01]  /*04e0*/  VOTEU.ALL UP5, P1 ;  /* 0x00000000003f7886 */ /* 0x000fe200008a0000 */
[----:B------:R-:W-:-:S04]  /*04f0*/  SHF.R.S32.HI R3, RZ, 0x1f, R4 ;  /* 0x0000001fff037819 */ /* 0x000fc80000011404 */
[----:B------:R-:W-:-:S04]  /*0500*/  LEA.HI R3, R3, R4, RZ, 0x7 ;  /* 0x0000000403037211 */ /* 0x000fc800078f38ff */
[----:B------:R-:W-:-:S05]  /*0510*/  LOP3.LUT R3, R3, 0xffffff80, RZ, 0xc0, !PT ;  /* 0xffffff8003037812 */ /* 0x000fca00078ec0ff */
[----:B------:R-:W-:Y:S01]  /*0520*/  IMAD.IADD R3, R4, 0x1, -R3 ;  /* 0x0000000104037824 */ /* 0x000fe200078e0a03 */
[----:B-1----:R-:W-:Y:S02]  /*0530*/  @!UP0 ULEA UR8, UR7, UR6, 0x18 ;  /* 0x0000000607088291 */ /* 0x002fe4000f8ec03f */
[----:B------:R-:W-:-:S04]  /*0540*/  @!UP1 UIADD3 UR6, -UR11, 0x100000, URZ ;  /* 0x001000000b069890 */ /* 0x000fc8000fffe13f */
[----:B------:R-:W-:Y:S02]  /*0550*/  @!UP1 USHF.L.U32 UR7, UR6, 0xb, URZ ;  /* 0x0000000b06079899 */ /* 0x000fe4000800063f */
[----:B------:R-:W-:Y:S01]  /*0560*/  @!UP1 USHF.L.U32 UR6, UR6, 0x1, URZ ;  /* 0x0000000106069899 */ /* 0x000fe2000800063f */
[----:B------:R-:W-:Y:S01]  /*0570*/  VOTEU.ALL UP0, P0 ;  /* 0x00000000003f7886 */ /* 0x000fe20000000000 */
[----:B-----5:R-:W-:Y:S01]  /*0580*/  @!UP1 ULEA UR9, UR10, UR9, 0x18 ;  /* 0x000000090a099291 */ /* 0x020fe2000f8ec03f */
[----:B------:R-:W-:Y:S02]  /*0590*/  VOTEU.ALL UP1, P0 ;  /* 0x00000000003f7886 */ /* 0x000fe40000020000 */
[----:B------:R-:W-:Y:S01]  /*05a0*/  ULDC.64 UR10, c[0x0][0x598] ;  /* 0x00016600000a7ab9 */ /* 0x000fe20000000a00 */
[----:B------:R-:W-:Y:S01]  /*05b0*/  ISETP.NE.AND P0, PT, R0, 0x3, PT ;  /* 0x000000030000780c */ /* 0x000fe20003f05270 */
[----:B------:R-:W1:Y:S02]  /*05c0*/  FENCE.VIEW.ASYNC.S ;  /* 0x00000000000073c6 */ /* 0x000e640000000000 */
[----:B-1----:R1:W2:Y:S01]  /*05d0*/  @!UP0 SYNCS.EXCH.64 URZ, [UR8+0x80], UR4 ;  /* 0x00008004083f85b2 */ /* 0x0022a20008000100 */
[----:B------:R-:W-:-:S02]  /*05e0*/  ISETP.NE.U32.AND P1, PT, RZ, UR10, PT ;  /* 0x0000000aff007c0c */ /* 0x000fc4000bf25070 */
[----:B------:R-:W-:Y:S02]  /*05f0*/  ISETP.EQ.OR P0, PT, R0, RZ, !P0 ;  /* 0x000000ff0000720c */ /* 0x000fe40004702670 */
[----:B------:R-:W-:Y:S02]  /*0600*/  ISETP.NE.AND.EX P1, PT, RZ, UR11, PT, P1 ;  /* 0x0000000bff007c0c */ /* 0x000fe4000bf25310 */
[----:B------:R-:W-:-:S04]  /*0610*/  ISETP.EQ.AND P0, PT, R8, RZ, P0 ;  /* 0x000000ff0800720c */ /* 0x000fc80000702270 */
[----:B------:R-:W-:-:S04]  /*0620*/  SEL R16, RZ, 0x1, !P0 ;  /* 0x00000001ff107807 */ /* 0x000fc80004000000 */
[----:B------:R-:W-:Y:S01]  /*0630*/  SEL R16, R16, 0x2, P3 ;  /* 0x0000000210107807 */ /* 0x000fe20001800000 */
[----:B------:R1:W2:Y:S01]  /*0640*/  @!UP1 SYNCS.EXCH.64 URZ, [UR8+0x88], UR4 ;  /* 0x00008804083f95b2 */ /* 0x0002a20008000100 */
[----:B------:R-:W-:Y:S01]  /*0650*/  NOP ;  /* 0x0000000000007918 */ /* 0x000fe20000000000 */
[----:B------:R1:W2:Y:S01]  /*0660*/  @!UP2 SYNCS.EXCH.64 URZ, [UR9+0x60], UR6 ;  /* 0x00006006093fa5b2 */ /* 0x0002a20008000100 */
[----:B------:R1:W2:Y:S01]  /*0670*/  @!UP3 SYNCS.EXCH.64 URZ, [UR9+0x68], UR6 ;  /* 0x00006806093fb5b2 */ /* 0x0002a20008000100 */
[----:B------:R1:W2:Y:S01]  /*0680*/  @!UP4 SYNCS.EXCH.64 URZ, [UR9+0x70], UR6 ;  /* 0x00007006093fc5b2 */ /* 0x0002a20008000100 */
[----:B------:R1:W2:Y:S01]  /*0690*/  @!UP5 SYNCS.EXCH.64 URZ, [UR9+0x78], UR6 ;  /* 0x00007806093fd5b2 */ /* 0x0002a20008000100 */
[----:B------:R-:W-:Y:S01]  /*06a0*/  NOP ;  /* 0x0000000000007918 */ /* 0x000fe20000000000 */
[----:B--234-:R-:W-:Y:S06]  /*06b0*/  BAR.SYNC.DEFER_BLOCKING 0x0 ;  /* 0x0000000000007b1d */ /* 0x01cfec0000010000 */
[----:B01----:R-:W-:Y:S05]  /*06c0*/  @!P1 BRA `(.L_x_3) ;  /* 0x00000000001c9947 */ /* 0x003fea0003800000 */
[----:B------:R-:W0:Y:S02]  /*06d0*/  LDC.64 R6, c[0x0][0x598] ;  /* 0x00016600ff067b82 */ /* 0x000e240000000a00 */
[----:B0-----:R-:W2:Y:S02]  /*06e0*/  LDG.E.64 R6, desc[UR36][R6.64] ;  /* 0x0000002406067981 */ /* 0x001ea4000c1e1b00 */
[----:B--2---:R-:W-:-:S04]  /*06f0*/  ISETP.NE.U32.AND P0, PT, R6, RZ, PT ;  /* 0x000000ff0600720c */ /* 0x004fc80003f05070 */
[----:B------:R-:W-:-:S13]  /*0700*/  ISETP.NE.AND.EX P0, PT, R7, RZ, PT, P0 ;  /* 0x000000ff0700720c */ /* 0x000fda0003f05300 */
[----:B------:R-:W-:Y:S05]  /*0710*/  @!P0 BRA `(.L_x_3) ;  /* 0x0000000000088947 */ /* 0x000fea0003800000 */
[----:B------:R1:W5:Y:S01]  /*0720*/  LD.E R88, desc[UR36][R6.64] ;  /* 0x0000002406587980 */ /* 0x000362000c101900 */
[----:B------:R-:W-:Y:S05]  /*0730*/  BRA `(.L_x_4) ;  /* 0x0000000000247947 */ /* 0x000fea0003800000 */
.L_x_3:
[----:B------:R-:W-:Y:S02]  /*0740*/  ULDC.64 UR4, c[0x0][0x588] ;  /* 0x0001620000047ab9 */ /* 0x000fe40000000a00 */
[----:B------:R-:W-:-:S04]  /*0750*/  ISETP.NE.U32.AND P0, PT, RZ, UR4, PT ;  /* 0x00000004ff007c0c */ /* 0x000fc8000bf05070 */
[----:B------:R-:W-:-:S13]  /*0760*/  ISETP.NE.AND.EX P0, PT, RZ, UR5, PT, P0 ;  /* 0x00000005ff007c0c */ /* 0x000fda000bf05300 */
[----:B------:R-:W-:Y:S05]  /*0770*/  @!P0 BRA `(.L_x_5) ;  /* 0x00000000000c8947 */ /* 0x000fea0003800000 */
[----:B------:R-:W0:Y:S02]  /*0780*/  LDC.64 R88, c[0x0][0x588] ;  /* 0x00016200ff587b82 */ /* 0x000e240000000a00 */
[----:B0-----:R0:W5:Y:S01]  /*0790*/  LDG.E R88, desc[UR36][R88.64] ;  /* 0x0000002458587981 */ /* 0x001162000c1e1900 */
[----:B------:R-:W-:Y:S05]  /*07a0*/  BRA `(.L_x_4) ;  /* 0x0000000000087947 */ /* 0x000fea0003800000 */
.L_x_5:
[----:B------:R-:W-:Y:S02]  /*07b0*/  ULDC UR4, c[0x0][0x580] ;  /* 0x0001600000047ab9 */ /* 0x000fe40000000800 */
[----:B------:R-:W-:-:S07]  /*07c0*/  IMAD.U32 R88, RZ, RZ, UR4 ;  /* 0x00000004ff587e24 */ /* 0x000fce000f8e00ff */
.L_x_4:
[----:B------:R-:W-:Y:S02]  /*07d0*/  ULDC.64 UR4, c[0x0][0x5a0] ;  /* 0x0001680000047ab9 */ /* 0x000fe40000000a00 */
[----:B------:R-:W-:-:S04]  /*07e0*/  ISETP.NE.U32.AND P0, PT, RZ, UR4, PT ;  /* 0x00000004ff007c0c */ /* 0x000fc8000bf05070 */
[----:B------:R-:W-:-:S13]  /*07f0*/  ISETP.NE.AND.EX P0, PT, RZ, UR5, PT, P0 ;  /* 0x00000005ff007c0c */ /* 0x000fda000bf05300 */
[----:B------:R-:W-:Y:S05]  /*0800*/  @!P0 BRA `(.L_x_6) ;  /* 0x00000000001c8947 */ /* 0x000fea0003800000 */
[----:B-1----:R-:W1:Y:S02]  /*0810*/  LDC.64 R6, c[0x0][0x5a0] ;  /* 0x00016800ff067b82 */ /* 0x002e640000000a00 */
[----:B-1----:R-:W2:Y:S02]  /*0820*/  LDG.E.64 R6, desc[UR36][R6.64] ;  /* 0x0000002406067981 */ /* 0x002ea4000c1e1b00 */
[----:B--2---:R-:W-:-:S04]  /*0830*/  ISETP.NE.U32.AND P0, PT, R6, RZ, PT ;  /* 0x000000ff0600720c */ /* 0x004fc80003f05070 */
[----:B------:R-:W-:-:S13]  /*0840*/  ISETP.NE.AND.EX P0, PT, R7, RZ, PT, P0 ;  /* 0x000000ff0700720c */ /* 0x000fda0003f05300 */
[----:B------:R-:W-:Y:S05]  /*0850*/  @!P0 BRA `(.L_x_6) ;  /* 0x0000000000088947 */ /* 0x000fea0003800000 */
[----:B0-----:R2:W5:Y:S01]  /*0860*/  LD.E R89, desc[UR36][R6.64] ;  /* 0x0000002406597980 */ /* 0x001562000c101900 */
[----:B------:R-:W-:Y:S05]  /*0870*/  BRA `(.L_x_7) ;  /* 0x0000000000247947 */ /* 0x000fea0003800000 */
.L_x_6:
[----:B------:R-:W-:Y:S02]  /*0880*/  ULDC.64 UR4, c[0x0][0x590] ;  /* 0x0001640000047ab9 */ /* 0x000fe40000000a00 */
[----:B------:R-:W-:-:S04]  /*0890*/  ISETP.NE.U32.AND P0, PT, RZ, UR4, PT ;  /* 0x00000004ff007c0c */ /* 0x000fc8000bf05070 */
[----:B------:R-:W-:-:S13]  /*08a0*/  ISETP.NE.AND.EX P0, PT, RZ, UR5, PT, P0 ;  /* 0x00000005ff007c0c */ /* 0x000fda000bf05300 */
[----:B------:R-:W-:Y:S05]  /*08b0*/  @!P0 BRA `(.L_x_8) ;  /* 0x00000000000c8947 */ /* 0x000fea0003800000 */
[----:B-1----:R-:W0:Y:S02]  /*08c0*/  LDC.64 R6, c[0x0][0x590] ;  /* 0x00016400ff067b82 */ /* 0x002e240000000a00 */
[----:B0-----:R0:W5:Y:S01]  /*08d0*/  LDG.E R89, desc[UR36][R6.64] ;  /* 0x0000002406597981 */ /* 0x001162000c1e1900 */
[----:B------:R-:W-:Y:S05]  /*08e0*/  BRA `(.L_x_7) ;  /* 0x0000000000087947 */ /* 0x000fea0003800000 */
.L_x_8:
[----:B------:R-:W-:Y:S02]  /*08f0*/  ULDC UR4, c[0x0][0x584] ;  /* 0x0001610000047ab9 */ /* 0x000fe40000000800 */
[----:B0-----:R-:W-:-:S07]  /*0900*/  IMAD.U32 R89, RZ, RZ, UR4 ;  /* 0x00000004ff597e24 */ /* 0x001fce000f8e00ff */
.L_x_7:
[----:B------:R-:W3:Y:S01]  /*0910*/  LDC R2, c[0x0][0x65c] ;  /* 0x00019700ff027b82 */ /* 0x000ee20000000800 */
[----:B------:R-:W4:Y:S01]  /*0920*/  S2R R14, SR_CTAID.Y ;  /* 0x00000000000e7919 */ /* 0x000f220000002600 */
[----:B------:R-:W-:Y:S01]  /*0930*/  ULDC UR6, c[0x0][0x28c] ;  /* 0x0000a30000067ab9 */ /* 0x000fe20000000800 */
[----:B------:R-:W-:Y:S01]  /*0940*/  ISETP.NE.AND P0, PT, R8, 0x2, PT ;  /* 0x000000020800780c */ /* 0x000fe20003f05270 */
[----:B------:R-:W-:Y:S01]  /*0950*/  UIADD3 UR6, UR6, 0x1f, URZ ;  /* 0x0000001f06067890 */ /* 0x000fe2000fffe03f */
[----:B012---:R-:W0:Y:S01]  /*0960*/  S2R R6, SR_CTAID.X ;  /* 0x0000000000067919 */ /* 0x007e220000002500 */
[----:B------:R-:W-:Y:S01]  /*0970*/  IMAD.MOV.U32 R7, RZ, RZ, RZ ;  /* 0x000000ffff077224 */ /* 0x000fe200078e00ff */
[----:B------:R-:W-:Y:S01]  /*0980*/  UMOV UR38, URZ ;  /* 0x0000003f00267c82 */ /* 0x000fe20008000000 */
[----:B------:R-:W-:Y:S01]  /*0990*/  USHF.R.S32.HI UR7, URZ, 0x1f, UR6 ;  /* 0x0000001f3f077899 */ /* 0x000fe20008011406 */
[----:B------:R-:W-:Y:S01]  /*09a0*/  UMOV UR39, URZ ;  /* 0x0000003f00277c82 */ /* 0x000fe20008000000 */
[----:B------:R-:W-:-:S02]  /*09b0*/  ULDC.64 UR8, c[0x0][0x650] ;  /* 0x0001940000087ab9 */ /* 0x000fc40000000a00 */
[----:B------:R-:W-:-:S04]  /*09c0*/  ULEA.HI UR7, UR7, UR6, URZ, 0x5 ;  /* 0x0000000607077291 */ /* 0x000fc8000f8f283f */
[----:B------:R-:W-:Y:S01]  /*09d0*/  USHF.R.S32.HI UR40, URZ, 0x5, UR7 ;  /* 0x000000053f287899 */ /* 0x000fe20008011407 */
[----:B---3--:R-:W-:-:S13]  /*09e0*/  ISETP.NE.AND P1, PT, R2, 0x1, PT ;  /* 0x000000010200780c */ /* 0x008fda0003f25270 */
[----:B------:R-:W0:Y:S01]  /*09f0*/  @P1 LDC R19, c[0x0][0x10] ;  /* 0x00000400ff131b82 */ /* 0x000e220000000800 */
[----:B----4-:R-:W-:Y:S02]  /*0a00*/  @P1 IMAD.MOV.U32 R8, RZ, RZ, R14 ;  /* 0x000000ffff081224 */ /* 0x010fe400078e000e */
[----:B------:R-:W-:Y:S02]  /*0a10*/  @P1 IMAD.MOV.U32 R9, RZ, RZ, RZ ;  /* 0x000000ffff091224 */ /* 0x000fe400078e00ff */
[----:B------:R-:W-:-:S03]  /*0a20*/  @P1 IMAD.MOV.U32 R17, RZ, RZ, RZ ;  /* 0x000000ffff111224 */ /* 0x000fc600078e00ff */
[----:B------:R-:W1:Y:S01]  /*0a30*/  @!P1 LDC R11, c[0x0][0xc] ;  /* 0x00000300ff0b9b82 */ /* 0x000e620000000800 */
[----:B------:R-:W-:Y:S01]  /*0a40*/  ULDC UR4, c[0x0][0xc] ;  /* 0x0000030000047ab9 */ /* 0x000fe20000000800 */
[----:B------:R-:W-:Y:S02]  /*0a50*/  ULDC UR5, c[0x0][0x10] ;  /* 0x0000040000057ab9 */ /* 0x000fe40000000800 */
[----:B------:R-:W-:-:S04]  /*0a60*/  UIMAD.WIDE.U32 UR4, UR4, UR5, URZ ;  /* 0x00000005040472a5 */ /* 0x000fc8000f8e003f */
[----:B------:R-:W2:Y:S01]  /*0a70*/  LDC R2, c[0x0][0x14] ;  /* 0x00000500ff027b82 */ /* 0x000ea20000000800 */
[----:B0-----:R-:W-:-:S04]  /*0a80*/  @P1 IMAD.WIDE.U32 R18, R6, R19, R8 ;  /* 0x0000001306121225 */ /* 0x001fc800078e0008 */
[----:B------:R-:W-:Y:S02]  /*0a90*/  @P1 IMAD.IADD R17, R19, 0x1, R17 ;  /* 0x0000000113111824 */ /* 0x000fe400078e0211 */
[----:B-1----:R-:W-:-:S04]  /*0aa0*/  @!P1 IMAD.WIDE.U32 R8, R11, R14, R6 ;  /* 0x0000000e0b089225 */ /* 0x002fc800078e0006 */
[----:B------:R-:W-:Y:S02]  /*0ab0*/  @!P1 IMAD.MOV.U32 R18, RZ, RZ, R8 ;  /* 0x000000ffff129224 */ /* 0x000fe400078e0008 */
[----:B------:R-:W-:Y:S02]  /*0ac0*/  @!P1 IMAD.MOV.U32 R17, RZ, RZ, R9 ;  /* 0x000000ffff119224 */ /* 0x000fe400078e0009 */
[----:B--2---:R-:W-:-:S04]  /*0ad0*/  IMAD.WIDE.U32 R12, R2, UR4, RZ ;  /* 0x00000004020c7c25 */ /* 0x004fc8000f8e00ff */
[----:B------:R-:W-:Y:S01]  /*0ae0*/  IMAD R23, R2, UR5, RZ ;  /* 0x0000000502177c24 */ /* 0x000fe2000f8e02ff */
[----:B------:R0:W-:Y:S03]  /*0af0*/  STL.64 [R1], R12 ;  /* 0x0000000c01007387 */ /* 0x0001e60000100a00 */
[----:B------:R-:W-:Y:S01]  /*0b00*/  IMAD.IADD R23, R13, 0x1, R23 ;  /* 0x000000010d177824 */ /* 0x000fe200078e0217 */
[----:B------:R-:W-:Y:S06]  /*0b10*/  @P0 BRA `(.L_x_9) ;  /* 0x0000000000200947 */ /* 0x000fec0003800000 */
[----:B------:R-:W-:Y:S01]  /*0b20*/  UISETP.GE.U32.AND UP0, UPT, UR40, 0x5, UPT ;  /* 0x000000052800788c */ /* 0x000fe2000bf06070 */
[----:B------:R-:W-:Y:S01]  /*0b30*/  IADD3 R18, P0, R18, R12, RZ ;  /* 0x0000000c12127210 */ /* 0x000fe20007f1e0ff */
[----:B------:R-:W-:Y:S01]  /*0b40*/  UIMAD.WIDE.U32 UR4, UR40, -0x33333333, URZ ;  /* 0xcccccccd280478a5 */ /* 0x000fe2000f8e003f */
[----:B------:R-:W-:-:S03]  /*0b50*/  UMOV UR39, URZ ;  /* 0x0000003f00277c82 */ /* 0x000fc60008000000 */
[----:B------:R-:W-:Y:S01]  /*0b60*/  USHF.R.U32.HI UR4, URZ, 0x2, UR5 ;  /* 0x000000023f047899 */ /* 0x000fe20008011605 */
[----:B------:R-:W-:-:S03]  /*0b70*/  IMAD.X R17, R23, 0x1, R17, P0 ;  /* 0x0000000117117824 */ /* 0x000fc600000e0611 */
[----:B------:R-:W-:Y:S02]  /*0b80*/  UIMAD UR38, UR4, -0x5, UR40 ;  /* 0xfffffffb042678a4 */ /* 0x000fe4000f8e0228 */
[----:B------:R-:W-:-:S12]  /*0b90*/  @UP0 ULOP3.LUT UR39, UR4, 0x1, URZ, 0xc0, !UPT ;  /* 0x0000000104270892 */ /* 0x000fd8000f8ec03f */
.L_x_9:
[----:B------:R-:W-:Y:S01]  /*0ba0*/  ISETP.GE.U32.AND P0, PT, R18, UR8, PT ;  /* 0x0000000812007c0c */ /* 0x000fe2000bf06070 */
[----:B------:R-:W-:Y:S01]  /*0bb0*/  IMAD.MOV.U32 R19, RZ, RZ, -0x1 ;  /* 0xffffffffff137424 */ /* 0x000fe200078e00ff */
[----:B------:R-:W-:Y:S01]  /*0bc0*/  PRMT R8, RZ, 0x7610, R8 ;  /* 0x00007610ff087816 */ /* 0x000fe20000000008 */
[----:B------:R-:W-:Y:S01]  /*0bd0*/  IMAD.MOV.U32 R22, RZ, RZ, -0x1 ;  /* 0xffffffffff167424 */ /* 0x000fe200078e00ff */
[----:B------:R-:W-:Y:S01]  /*0be0*/  ISETP.GE.U32.AND.EX P0, PT, R17, UR9, PT, P0 ;  /* 0x0000000911007c0c */ /* 0x000fe2000bf06100 */
[----:B------:R-:W-:-:S12]  /*0bf0*/  IMAD.MOV.U32 R2, RZ, RZ, -0x1 ;  /* 0xffffffffff027424 */ /* 0x000fd800078e00ff */
[----:B------:R-:W-:Y:S05]  /*0c00*/  @P0 BRA `(.L_x_10) ;  /* 0x00000004005c0947 */ /* 0x000fea0003800000 */
[----:B------:R-:W1:Y:S01]  /*0c10*/  LDC.64 R20, c[0x0][0x628] ;  /* 0x00018a00ff147b82 */ /* 0x000e620000000a00 */
[----:B------:R-:W-:Y:S02]  /*0c20*/  IMAD.MOV.U32 R8, RZ, RZ, R18 ;  /* 0x000000ffff087224 */ /* 0x000fe400078e0012 */
[----:B------:R-:W-:-:S05]  /*0c30*/  IMAD.MOV.U32 R9, RZ, RZ, R17 ;  /* 0x000000ffff097224 */ /* 0x000fca00078e0011 */
[----:B------:R-:W2:Y:S08]  /*0c40*/  LDC R2, c[0x0][0x630] ;  /* 0x00018c00ff027b82 */ /* 0x000eb00000000800 */
[----:B------:R-:W3:Y:S01]  /*0c50*/  LDC.64 R24, c[0x0][0x620] ;  /* 0x00018800ff187b82 */ /* 0x000ee20000000a00 */
[----:B-1----:R-:W-:-:S04]  /*0c60*/  ISETP.NE.U32.AND P0, PT, R20, RZ, PT ;  /* 0x000000ff1400720c */ /* 0x002fc80003f05070 */
[----:B------:R-:W-:-:S13]  /*0c70*/  ISETP.NE.AND.EX P0, PT, R21, RZ, PT, P0 ;  /* 0x000000ff1500720c */ /* 0x000fda0003f05300 */
[----:B--23--:R-:W-:Y:S05]  /*0c80*/  @!P0 BRA `(.L_x_11) ;  /* 0x0000000000288947 */ /* 0x00cfea0003800000 */
[----:B0-----:R-:W0:Y:S02]  /*0c90*/  LDC R13, c[0x0][0x634] ;  /* 0x00018d00ff0d7b82 */ /* 0x001e240000000800 */
[----:B0-----:R-:W-:-:S05]  /*0ca0*/  IADD3 R13, P0, R18, R13, RZ ;  /* 0x0000000d120d7210 */ /* 0x001fca0007f1e0ff */
[----:B------:R-:W-:-:S04]  /*0cb0*/  IMAD.X R15, RZ, RZ, R17, P0 ;  /* 0x000000ffff0f7224 */ /* 0x000fc800000e0611 */
[----:B------:R-:W-:-:S04]  /*0cc0*/  IMAD.WIDE.U32 R8, R15, R20, RZ ;  /* 0x000000140f087225 */ /* 0x000fc800078e00ff */
[----:B------:R-:W-:-:S04]  /*0cd0*/  IMAD.WIDE.U32 R10, P0, R13, R21, R8 ;  /* 0x000000150d0a7225 */ /* 0x000fc80007800008 */
[----:B------:R-:W-:-:S04]  /*0ce0*/  IMAD.WIDE.U32 R8, R13, R20, RZ ;  /* 0x000000140d087225 */ /* 0x000fc800078e00ff */
[----:B------:R-:W-:Y:S01]  /*0cf0*/  IMAD.X R13, RZ, RZ, RZ, P0 ;  /* 0x000000ffff0d7224 */ /* 0x000fe200000e06ff */
[----:B------:R-:W-:Y:S01]  /*0d00*/  IADD3 RZ, P0, R9, R10, RZ ;  /* 0x0000000a09ff7210 */ /* 0x000fe20007f1e0ff */
[----:B------:R-:W-:-:S04]  /*0d10*/  IMAD.MOV.U32 R12, RZ, RZ, R11 ;  /* 0x000000ffff0c7224 */ /* 0x000fc800078e000b */
[----:B------:R-:W-:-:S08]  /*0d20*/  IMAD.WIDE.U32.X R8, R15, R21, R12, P0 ;  /* 0x000000150f087225 */ /* 0x000fd000000e040c */
.L_x_11:
[-CC-:B------:R-:W-:Y:S01]  /*0d30*/  SHF.R.U64 R31, R8, R2.reuse, R9.reuse ;  /* 0x00000002081f7219 */ /* 0x180fe20000001209 */
[----:B0-----:R-:W0:Y:S01]  /*0d40*/  LDC R12, c[0x0][0x618] ;  /* 0x00018600ff0c7b82 */ /* 0x001e220000000800 */
[----:B------:R-:W-:Y:S01]  /*0d50*/  SHF.R.U32.HI R7, RZ, R2, R9 ;  /* 0x00000002ff077219 */ /* 0x000fe20000011609 */
[----:B------:R-:W-:Y:S01]  /*0d60*/  ULDC UR4, c[0x0][0x150] ;  /* 0x0000540000047ab9 */ /* 0x000fe20000000800 */
[----:B------:R-:W-:Y:S01]  /*0d70*/  IADD3 R11, P0, RZ, -R31, RZ ;  /* 0x8000001fff0b7210 */ /* 0x000fe20007f1e0ff */
[----:B------:R-:W-:Y:S01]  /*0d80*/  IMAD.MOV.U32 R19, RZ, RZ, R17 ;  /* 0x000000ffff137224 */ /* 0x000fe200078e0011 */
[----:B------:R-:W-:-:S03]  /*0d90*/  I2FP.F32.U32 R2, R6 ;  /* 0x0000000600027245 */ /* 0x000fc60000201000 */
[----:B------:R-:W1:Y:S01]  /*0da0*/  LDC.64 R26, c[0x0][0x640] ;  /* 0x00019000ff1a7b82 */ /* 0x000e620000000a00 */
[----:B------:R-:W-:Y:S02]  /*0db0*/  IMAD.X R13, RZ, RZ, ~R7, P0 ;  /* 0x000000ffff0d7224 */ /* 0x000fe400000e0e07 */
[----:B------:R-:W-:Y:S01]  /*0dc0*/  FMUL R2, R2, UR4 ;  /* 0x0000000402027c20 */ /* 0x000fe20008400000 */
[----:B------:R-:W-:Y:S01]  /*0dd0*/  IMAD.WIDE.U32 R8, R11, R24, R18 ;  /* 0x000000180b087225 */ /* 0x000fe200078e0012 */
[----:B------:R-:W-:-:S03]  /*0de0*/  ULDC UR4, c[0x0][0x154] ;  /* 0x0000550000047ab9 */ /* 0x000fc60000000800 */
[----:B------:R-:W-:Y:S01]  /*0df0*/  IMAD R10, R13, R24, RZ ;  /* 0x000000180d0a7224 */ /* 0x000fe200078e02ff */
[----:B------:R-:W2:Y:S01]  /*0e00*/  LDC R7, c[0x0][0x144] ;  /* 0x00005100ff077b82 */ /* 0x000ea20000000800 */
[----:B------:R-:W3:Y:S02]  /*0e10*/  F2I.U32.TRUNC.NTZ R2, R2 ;  /* 0x0000000200027305 */ /* 0x000ee4000020f000 */
[----:B------:R-:W-:-:S04]  /*0e20*/  IMAD R11, R11, R25, R10 ;  /* 0x000000190b0b7224 */ /* 0x000fc800078e020a */
[----:B------:R-:W-:Y:S01]  /*0e30*/  IMAD.IADD R9, R9, 0x1, R11 ;  /* 0x0000000109097824 */ /* 0x000fe200078e020b */
[----:B------:R-:W4:Y:S01]  /*0e40*/  LDC R22, c[0x0][0x608] ;  /* 0x00018200ff167b82 */ /* 0x000f220000000800 */
[----:B------:R-:W-:-:S03]  /*0e50*/  IMAD.MOV.U32 R11, RZ, RZ, -0x1 ;  /* 0xffffffffff0b7424 */ /* 0x000fc600078e00ff */
[--C-:B0-----:R-:W-:Y:S02]  /*0e60*/  SHF.R.U64 R20, R8, R12, R9.reuse ;  /* 0x0000000c08147219 */ /* 0x101fe40000001209 */
[----:B------:R-:W-:Y:S02]  /*0e70*/  I2FP.F32.U32 R8, R14 ;  /* 0x0000000e00087245 */ /* 0x000fe40000201000 */
[----:B------:R-:W0:Y:S01]  /*0e80*/  LDC R24, c[0x0][0x658] ;  /* 0x00019600ff187b82 */ /* 0x000e220000000800 */
[----:B-1----:R-:W-:Y:S01]  /*0e90*/  ISETP.NE.U32.AND P0, PT, R26, RZ, PT ;  /* 0x000000ff1a00720c */ /* 0x002fe20003f05070 */
[----:B---3--:R-:W-:Y:S02]  /*0ea0*/  IMAD.MOV R10, RZ, RZ, -R2 ;  /* 0x000000ffff0a7224 */ /* 0x008fe400078e0a02 */
[----:B------:R-:W-:Y:S01]  /*0eb0*/  FMUL R8, R8, UR4 ;  /* 0x0000000408087c20 */ /* 0x000fe20008400000 */
[----:B------:R-:W-:Y:S02]  /*0ec0*/  SHF.R.U32.HI R9, RZ, R12, R9 ;  /* 0x0000000cff097219 */ /* 0x000fe40000011609 */
[----:B------:R-:W-:Y:S01]  /*0ed0*/  ISETP.NE.AND.EX P0, PT, R27, RZ, PT, P0 ;  /* 0x000000ff1b00720c */ /* 0x000fe20003f05300 */
[----:B------:R1:W3:Y:S01]  /*0ee0*/  F2I.U32.TRUNC.NTZ R15, R8 ;  /* 0x00000008000f7305 */ /* 0x0002e2000020f000 */
[----:B------:R-:W1:Y:S01]  /*0ef0*/  LDC R19, c[0x0][0x148] ;  /* 0x00005200ff137b82 */ /* 0x000e620000000800 */
[----:B--2---:R-:W-:-:S07]  /*0f00*/  IMAD R2, R7, R10, R6 ;  /* 0x0000000a07027224 */ /* 0x004fce00078e0206 */
[----:B------:R-:W2:Y:S01]  /*0f10*/  LDC R25, c[0x0][0x600] ;  /* 0x00018000ff197b82 */ /* 0x000ea20000000800 */
[-CC-:B----4-:R-:W-:Y:S02]  /*0f20*/  SHF.R.U64 R32, R20, R22.reuse, R9.reuse ;  /* 0x0000001614207219 */ /* 0x190fe40000001209 */
[----:B------:R-:W-:Y:S01]  /*0f30*/  SHF.R.U32.HI R7, RZ, R22, R9 ;  /* 0x00000016ff077219 */ /* 0x000fe20000011609 */
[----:B------:R-:W-:-:S04]  /*0f40*/  IMAD.MOV.U32 R9, RZ, RZ, 0x1 ;  /* 0x00000001ff097424 */ /* 0x000fc800078e00ff */
[----:B------:R-:W4:Y:S01]  /*0f50*/  LDC R28, c[0x0][0x648] ;  /* 0x00019200ff1c7b82 */ /* 0x000f220000000800 */
[-C--:B0-----:R-:W-:Y:S02]  /*0f60*/  SHF.L.U32 R6, R11, R24.reuse, RZ ;  /* 0x000000180b067219 */ /* 0x081fe400000006ff */
[--C-:B------:R-:W-:Y:S02]  /*0f70*/  SHF.R.U64 R22, R32, R24, R7.reuse ;  /* 0x0000001820167219 */ /* 0x100fe40000001207 */
[----:B------:R-:W-:Y:S02]  /*0f80*/  LOP3.LUT R13, RZ, R6, RZ, 0x33, !PT ;  /* 0x00000006ff0d7212 */ /* 0x000fe400078e33ff */
[-C--:B------:R-:W-:Y:S01]  /*0f90*/  SHF.R.U32.HI R7, RZ, R24.reuse, R7 ;  /* 0x00000018ff077219 */ /* 0x080fe20000011607 */
[----:B------:R-:W0:Y:S01]  /*0fa0*/  LDC R29, c[0x0][0x638] ;  /* 0x00018e00ff1d7b82 */ /* 0x000e220000000800 */
[----:B------:R-:W-:Y:S01]  /*0fb0*/  SHF.L.U32 R12, R9, R24, RZ ;  /* 0x00000018090c7219 */ /* 0x000fe200000006ff */
[----:B------:R-:W-:-:S06]  /*0fc0*/  IMAD.MOV.U32 R6, RZ, RZ, R22 ;  /* 0x000000ffff067224 */ /* 0x000fcc00078e0016 */
[----:B------:R-:W0:Y:S01]  /*0fd0*/  LDC R30, c[0x0][0x610] ;  /* 0x00018400ff1e7b82 */ /* 0x000e220000000800 */
[----:B-1-3--:R-:W-:Y:S05]  /*0fe0*/  @!P0 BRA `(.L_x_12) ;  /* 0x0000000000288947 */ /* 0x00afea0003800000 */
[----:B------:R-:W1:Y:S02]  /*0ff0*/  LDC R11, c[0x0][0x64c] ;  /* 0x00019300ff0b7b82 */ /* 0x000e640000000800 */
[----:B-1----:R-:W-:-:S05]  /*1000*/  IADD3 R11, P0, R22, R11, RZ ;  /* 0x0000000b160b7210 */ /* 0x002fca0007f1e0ff */
        /* <DEDUP_REMOVED lines=8> */
.L_x_12:
[----:B----4-:R-:W-:Y:S01]  /*1090*/  SHF.R.U64 R6, R6, R28, R7 ;  /* 0x0000001c06067219 */ /* 0x010fe20000001207 */
[----:B--2---:R-:W-:Y:S01]  /*10a0*/  VIADD R7, R25, 0xffffffff ;  /* 0xffffffff19077836 */ /* 0x004fe20000000000 */
[----:B------:R-:W-:Y:S01]  /*10b0*/  LOP3.LUT R13, R32, R13, RZ, 0xc0, !PT ;  /* 0x0000000d200d7212 */ /* 0x000fe200078ec0ff */
[----:B------:R-:W-:Y:S02]  /*10c0*/  IMAD.MOV R15, RZ, RZ, -R15 ;  /* 0x000000ffff0f7224 */ /* 0x000fe400078e0a0f */
[----:B------:R-:W-:Y:S01]  /*10d0*/  IMAD.MOV R8, RZ, RZ, -R6 ;  /* 0x000000ffff087224 */ /* 0x000fe200078e0a06 */
[----:B------:R-:W-:Y:S01]  /*10e0*/  LOP3.LUT R7, R20, R7, RZ, 0xc0, !PT ;  /* 0x0000000714077212 */ /* 0x000fe200078ec0ff */
[----:B------:R-:W-:Y:S02]  /*10f0*/  IMAD R13, R12, R6, R13 ;  /* 0x000000060c0d7224 */ /* 0x000fe400078e020d */
[----:B------:R-:W-:Y:S02]  /*1100*/  @P1 IMAD R2, R19, R15, R14 ;  /* 0x0000000f13021224 */ /* 0x000fe400078e020e */
[----:B0-----:R-:W-:-:S02]  /*1110*/  IMAD R6, R8, R29, R22 ;  /* 0x0000001d08067224 */ /* 0x001fc400078e0216 */
[----:B------:R-:W-:Y:S02]  /*1120*/  IMAD R2, R13, R30, R2 ;  /* 0x0000001e0d027224 */ /* 0x000fe400078e0202 */
[----:B------:R-:W-:Y:S02]  /*1130*/  IMAD R19, R6, R25, R7 ;  /* 0x0000001906137224 */ /* 0x000fe400078e0207 */
[----:B------:R-:W-:-:S03]  /*1140*/  IMAD.MOV.U32 R8, RZ, RZ, 0x1 ;  /* 0x00000001ff087424 */ /* 0x000fc600078e00ff */
[----:B------:R-:W-:Y:S02]  /*1150*/  SEL R22, R19, R2, !P1 ;  /* 0x0000000213167207 */ /* 0x000fe40004800000 */
[----:B------:R-:W-:Y:S01]  /*1160*/  SEL R19, R2, R19, !P1 ;  /* 0x0000001302137207 */ /* 0x000fe20004800000 */
[----:B------:R-:W-:-:S07]  /*1170*/  IMAD.MOV.U32 R2, RZ, RZ, R31 ;  /* 0x000000ffff027224 */ /* 0x000fce00078e001f */
.L_x_10:
[----:B------:R-:W-:Y:S05]  /*1180*/  @!P2 BRA `(.L_x_13) ;  /* 0x000000540010a947 */ /* 0x000fea0003800000 */
[----:B------:R-:W-:-:S13]  /*1190*/  ISETP.GT.U32.AND P0, PT, R33, 0x1, PT ;  /* 0x000000012100780c */ /* 0x000fda0003f04070 */
[----:B------:R-:W-:Y:S05]  /*11a0*/  @P0 EXIT ;  /* 0x000000000000094d */ /* 0x000fea0003800000 */
.L_x_14:
[----:B------:R-:W-:-:S08]  /*11b0*/  NOP ;  /* 0x0000000000007918 */ /* 0x000fd00000000000 */
[----:B------:R-:W1:Y:S02]  /*11c0*/  USETMAXREG.TRY_ALLOC.CTAPOOL UP0, 0xe8 ;  /* 0x000000e8000079c8 */ /* 0x000e640008000600 */
[----:B-1----:R-:W-:-:S13]  /*11d0*/  PLOP3.LUT P0, PT, PT, PT, UP0, 0x80, 0x0 ;  /* 0x000000000000781c */ /* 0x002fda0003f0f008 */
[----:B------:R-:W-:Y:S05]  /*11e0*/  @!P0 BRA `(.L_x_14) ;  /* 0xfffffffc00f08947 */ /* 0x000fea000383ffff */
[----:B------:R-:W-:-:S13]  /*11f0*/  LOP3.LUT P0, RZ, R8, 0xff, RZ, 0xc0, !PT ;  /* 0x000000ff08ff7812 */ /* 0x000fda000780c0ff */
[----:B------:R-:W-:Y:S05]  /*1200*/  @!P0 EXIT ;  /* 0x000000000000894d */ /* 0x000fea0003800000 */
[----:B------:R-:W1:Y:S01]  /*1210*/  S2UR UR4, SR_CgaCtaId ;  /* 0x00000000000479c3 */ /* 0x000e620000008800 */
[----:B------:R-:W-:Y:S01]  /*1220*/  VIADD R6, R5, 0xffffffff ;  /* 0xffffffff05067836 */ /* 0x000fe20000000000 */
[----:B------:R-:W-:Y:S01]  /*1230*/  SHF.R.S32.HI R0, RZ, 0x1f, R3 ;  /* 0x0000001fff007819 */ /* 0x000fe20000011403 */
[----:B------:R-:W-:Y:S01]  /*1240*/  UMOV UR41, 0x400 ;  /* 0x0000040000297882 */ /* 0x000fe20000000000 */
[----:B------:R-:W-:Y:S01]  /*1250*/  UISETP.LT.AND UP0, UPT, UR40, 0x1, UPT ;  /* 0x000000012800788c */ /* 0x000fe2000bf01270 */
[----:B------:R-:W-:Y:S01]  /*1260*/  LOP3.LUT R100, R16, 0x1, RZ, 0xfc, !PT ;  /* 0x0000000110647812 */ /* 0x000fe200078efcff */
[----:B------:R-:W-:Y:S01]  /*1270*/  ULDC UR6, c[0x0][0x284] ;  /* 0x0000a10000067ab9 */ /* 0x000fe20000000800 */
[----:B------:R-:W-:Y:S01]  /*1280*/  R2UR UR42, R6 ;  /* 0x00000000062a72ca */ /* 0x000fe200000e0000 */
[----:B------:R-:W-:Y:S01]  /*1290*/  USEL UR43, UR40, 0x1, UP0 ;  /* 0x00000001282b7887 */ /* 0x000fe20008000000 */
[CC--:B------:R-:W-:Y:S01]  /*12a0*/  LEA.HI R4, R0.reuse, R3.reuse, RZ, 0x2 ;  /* 0x0000000300047211 */ /* 0x0c0fe200078f10ff */
[----:B------:R-:W-:Y:S01]  /*12b0*/  USHF.L.U32 UR46, UR40, 0x1, URZ ;  /* 0x00000001282e7899 */ /* 0x000fe2000800063f */
[----:B------:R-:W-:Y:S01]  /*12c0*/  LEA.HI R0, R0, R3, RZ, 0x5 ;  /* 0x0000000300007211 */ /* 0x000fe200078f28ff */
[----:B------:R-:W-:Y:S01]  /*12d0*/  UIADD3 UR43, -UR43, UR40, URZ ;  /* 0x000000282b2b7290 */ /* 0x000fe2000fffe13f */
[----:B------:R-:W-:-:S02]  /*12e0*/  SHF.R.S32.HI R90, RZ, 0x2, R4 ;  /* 0x00000002ff5a7819 */ /* 0x000fc40000011404 */
[----:B------:R-:W-:Y:S02]  /*12f0*/  SHF.R.S32.HI R5, RZ, 0x1f, R4 ;  /* 0x0000001fff057819 */ /* 0x000fe40000011404 */
[----:B------:R-:W-:Y:S02]  /*1300*/  LOP3.LUT R92, R4, 0xfffffffc, RZ, 0xc0, !PT ;  /* 0xfffffffc045c7812 */ /* 0x000fe400078ec0ff */
[----:B------:R-:W-:Y:S01]  /*1310*/  LEA.HI R5, R5, R90, RZ, 0x3 ;  /* 0x0000005a05057211 */ /* 0x000fe200078f18ff */
[----:B------:R-:W-:Y:S01]  /*1320*/  USHF.L.U32 UR42, UR42, 0x3, URZ ;  /* 0x000000032a2a7899 */ /* 0x000fe2000800063f */
[----:B------:R-:W-:Y:S01]  /*1330*/  ISETP.NE.AND P0, PT, R6, RZ, PT ;  /* 0x000000ff0600720c */ /* 0x000fe20003f05270 */
[----:B------:R-:W-:Y:S01]  /*1340*/  IMAD.IADD R92, R3, 0x1, -R92 ;  /* 0x00000001035c7824 */ /* 0x000fe200078e0a5c */
[----:B------:R-:W-:Y:S01]  /*1350*/  LOP3.LUT R5, R5, 0xfffffff8, RZ, 0xc0, !PT ;  /* 0xfffffff805057812 */ /* 0x000fe200078ec0ff */
[----:B-1----:R-:W-:Y:S01]  /*1360*/  ULEA UR41, UR4, UR41, 0x18 ;  /* 0x0000002904297291 */ /* 0x002fe2000f8ec03f */
[----:B------:R-:W-:Y:S01]  /*1370*/  SEL R101, RZ, 0x1, P0 ;  /* 0x00000001ff657807 */ /* 0x000fe20000000000 */
[----:B------:R-:W-:-:S02]  /*1380*/  IMAD.U32 R94, RZ, RZ, UR42 ;  /* 0x0000002aff5e7e24 */ /* 0x000fc4000f8e00ff */
[----:B------:R-:W-:Y:S01]  /*1390*/  UIADD3 UR47, UR41, 0x60, URZ ;  /* 0x00000060292f7890 */ /* 0x000fe2000fffe03f */
[----:B------:R-:W-:Y:S01]  /*13a0*/  IMAD.IADD R90, R90, 0x1, -R5 ;  /* 0x000000015a5a7824 */ /* 0x000fe200078e0a05 */
[----:B------:R-:W-:Y:S01]  /*13b0*/  UIADD3 UR4, UR41, 0x180, URZ ;  /* 0x0000018029047890 */ /* 0x000fe2000fffe03f */
[----:B------:R-:W-:Y:S01]  /*13c0*/  SHF.R.S32.HI R5, RZ, 0x5, R0 ;  /* 0x00000005ff057819 */ /* 0x000fe20000011400 */
[----:B------:R-:W-:Y:S01]  /*13d0*/  UIADD3 UR5, UR41, 0x5180, URZ ;  /* 0x0000518029057890 */ /* 0x000fe2000fffe03f */
[C---:B------:R-:W-:Y:S01]  /*13e0*/  LOP3.LUT R96, R94.reuse, 0x8, RZ, 0xc0, !PT ;  /* 0x000000085e607812 */ /* 0x040fe200078ec0ff */
[----:B------:R-:W-:Y:S01]  /*13f0*/  USHF.R.U32.HI UR4, URZ, 0x4, UR4 ;  /* 0x000000043f047899 */ /* 0x000fe20008011604 */
[--C-:B------:R-:W-:Y:S01]  /*1400*/  SHF.R.S32.HI R91, RZ, 0x1f, R90.reuse ;  /* 0x0000001fff5b7819 */ /* 0x100fe2000001145a */
[----:B------:R-:W-:Y:S01]  /*1410*/  USHF.R.U32.HI UR5, URZ, 0x4, UR5 ;  /* 0x000000043f057899 */ /* 0x000fe20008011605 */
[C-C-:B------:R-:W-:Y:S01]  /*1420*/  IMAD R97, R5.reuse, -0x10, -R90.reuse ;  /* 0xfffffff005617824 */ /* 0x140fe200078e0a5a */
[----:B------:R-:W-:Y:S01]  /*1430*/  ULOP3.LUT UR4, UR4, 0x3fff, URZ, 0xc0, !UPT ;  /* 0x00003fff04047892 */ /* 0x000fe2000f8ec03f */
[----:B------:R-:W-:Y:S01]  /*1440*/  IMAD.U32 R93, RZ, RZ, UR47 ;  /* 0x0000002fff5d7e24 */ /* 0x000fe2000f8e00ff */
[----:B------:R-:W-:Y:S01]  /*1450*/  ULOP3.LUT UR5, UR5, 0x3fff, URZ, 0xc0, !UPT ;  /* 0x00003fff05057892 */ /* 0x000fe2000f8ec03f */
[----:B------:R-:W-:Y:S01]  /*1460*/  IMAD.WIDE R90, R5, 0x10, R90 ;  /* 0x00000010055a7825 */ /* 0x000fe200078e025a */
[----:B------:R-:W-:Y:S01]  /*1470*/  LOP3.LUT R94, R94, 0x8, RZ, 0xc, !PT ;  /* 0x000000085e5e7812 */ /* 0x000fe200078e0cff */
[----:B------:R-:W-:Y:S01]  /*1480*/  ULOP3.LUT UR44, UR4, 0x10000, URZ, 0xfc, !UPT ;  /* 0x00010000042c7892 */ /* 0x000fe2000f8efc3f */
[----:B------:R-:W-:Y:S01]  /*1490*/  LOP3.LUT R96, R96, 0x18, RZ, 0x3c, !PT ;  /* 0x0000001860607812 */ /* 0x000fe200078e3cff */
[----:B------:R-:W-:Y:S01]  /*14a0*/  VIADD R95, R93, UR42 ;  /* 0x0000002a5d5f7c36 */ /* 0x000fe20008000000 */
[----:B------:R-:W-:Y:S01]  /*14b0*/  ULOP3.LUT UR45, UR5, 0x10000, URZ, 0xfc, !UPT ;  /* 0x00010000052d7892 */ /* 0x000fe2000f8efc3f */
[----:B------:R-:W-:-:S11]  /*14c0*/  VIADD R97, R97, UR6 ;  /* 0x0000000661617c36 */ /* 0x000fd60008000000 */
.L_x_162:
[----:B------:R-:W-:Y:S01]  /*14d0*/  SHF.L.U32 R0, R101, 0x1f, RZ ;  /* 0x0000001f65007819 */ /* 0x000fe200000006ff */
[----:B------:R-:W-:Y:S02]  /*14e0*/  ULDC UR4, c[0x0][0x28c] ;  /* 0x0000a30000047ab9 */ /* 0x000fe40000000800 */
[----:B------:R-:W-:Y:S01]  /*14f0*/  ISETP.LT.AND P1, PT, RZ, UR4, PT ;  /* 0x00000004ff007c0c */ /* 0x000fe2000bf21270 */
[----:B------:R-:W1:Y:S02]  /*1500*/  SYNCS.PHASECHK.TRANS64.TRYWAIT P0, [R93+UR42], R0 ;  /* 0x000000005d0075a7 */ /* 0x000e64000800016a */
[----:B-1-34-:R-:W-:Y:S10]  /*1510*/  @!P0 BRA `(.L_x_15) ;  /* 0x0000006000488947 */ /* 0x01aff40003800000 */
.L_x_185:
[----:B------:R-:W-:Y:S05]  /*1520*/  @P1 BRA `(.L_x_16) ;  /* 0x0000000000401947 */ /* 0x000fea0003800000 */
[----:B-1----:R-:W-:Y:S01]  /*1530*/  MOV R0, 0x0 ;  /* 0x0000000000007802 */ /* 0x002fe20000000f00 */
[----:B------:R-:W-:Y:S01]  /*1540*/  ULDC.64 UR4, c[0x4][0x68] ;  /* 0x01001a0000047ab9 */ /* 0x000fe20000000a00 */
[----:B------:R-:W-:Y:S01]  /*1550*/  ULDC.64 UR6, c[0x4][0x8] ;  /* 0x0100020000067ab9 */ /* 0x000fe20000000a00 */
[----:B------:R-:W-:Y:S01]  /*1560*/  IMAD.U32 R4, RZ, RZ, UR4 ;  /* 0x00000004ff047e24 */ /* 0x000fe2000f8e00ff */
[----:B------:R1:W2:Y:S01]  /*1570*/  LDC.64 R14, c[0x4][R0] ;  /* 0x01000000000e7b82 */ /* 0x0002a20000000a00 */
[----:B------:R-:W-:Y:S01]  /*1580*/  IMAD.U32 R5, RZ, RZ, UR5 ;  /* 0x00000005ff057e24 */ /* 0x000fe2000f8e00ff */
[----:B------:R-:W-:Y:S01]  /*1590*/  ULDC.64 UR4, c[0x4][0x70] ;  /* 0x01001c0000047ab9 */ /* 0x000fe20000000a00 */
[----:B------:R-:W-:Y:S02]  /*15a0*/  IMAD.U32 R10, RZ, RZ, UR6 ;  /* 0x00000006ff0a7e24 */ /* 0x000fe4000f8e00ff */
[----:B------:R-:W-:Y:S02]  /*15b0*/  IMAD.U32 R6, RZ, RZ, UR4 ;  /* 0x00000004ff067e24 */ /* 0x000fe4000f8e00ff */
[----:B------:R-:W-:-:S02]  /*15c0*/  IMAD.U32 R7, RZ, RZ, UR5 ;  /* 0x00000005ff077e24 */ /* 0x000fc4000f8e00ff */
[----:B------:R-:W-:Y:S02]  /*15d0*/  IMAD.U32 R11, RZ, RZ, UR7 ;  /* 0x00000007ff0b7e24 */ /* 0x000fe4000f8e00ff */
[----:B------:R-:W-:Y:S02]  /*15e0*/  IMAD.MOV.U32 R8, RZ, RZ, 0x1e1 ;  /* 0x000001e1ff087424 */ /* 0x000fe400078e00ff */
[----:B0-----:R-:W-:Y:S02]  /*15f0*/  IMAD.MOV.U32 R12, RZ, RZ, 0x1 ;  /* 0x00000001ff0c7424 */ /* 0x001fe400078e00ff */
[----:B-1----:R-:W-:-:S07]  /*1600*/  IMAD.MOV.U32 R13, RZ, RZ, RZ ;  /* 0x000000ffff0d7224 */ /* 0x002fce00078e00ff */
[----:B------:R-:W-:-:S07]  /*1610*/  LEPC R20, `(.L_x_16) ;  /* 0x000000001014794e */ /* 0x000fce0000000000 */
[----:B--2--5:R-:W-:Y:S05]  /*1620*/  CALL.ABS.NOINC R14 ;  /* 0x000000000e007343 */ /* 0x024fea0003c00000 */
.L_x_16:
[----:B------:R-:W-:-:S13]  /*1630*/  ISETP.NE.AND P0, PT, R100, 0x3, PT ;  /* 0x000000036400780c */ /* 0x000fda0003f05270 */
[----:B------:R-:W-:Y:S05]  /*1640*/  @!P0 BRA `(.L_x_17) ;  /* 0x0000000000048947 */ /* 0x000fea0003800000 */
[----:B------:R-:W-:Y:S01]  /*1650*/  BPT.TRAP 0x1 ;  /* 0x000000040000795c */ /* 0x000fe20000300000 */
.L_x_17:
[----:B------:R-:W-:Y:S02]  /*1660*/  IMAD.U32 R3, RZ, RZ, UR38 ;  /* 0x00000026ff037e24 */ /* 0x000fe4000f8e00ff */
[----:B-1----:R-:W-:-:S03]  /*1670*/  IMAD.U32 R0, RZ, RZ, UR39 ;  /* 0x00000027ff007e24 */ /* 0x002fc6000f8e00ff */
[----:B------:R-:W-:Y:S02]  /*1680*/  LEA R3, R3, UR41, 0x3 ;  /* 0x0000002903037c11 */ /* 0x000fe4000f8e18ff */
[----:B------:R-:W-:-:S04]  /*1690*/  SHF.L.U32 R0, R0, 0x1f, RZ ;  /* 0x0000001f00007819 */ /* 0x000fc800000006ff */
[----:B------:R1:W2:Y:S01]  /*16a0*/  SYNCS.PHASECHK.TRANS64.TRYWAIT P1, [R3+URZ], R0 ;  /* 0x00000000030075a7 */ /* 0x0002a2000802017f */
[----:B------:R-:W-:Y:S05]  /*16b0*/  @!P0 BRA `(.L_x_18) ;  /* 0x0000000000048947 */ /* 0x000fea0003800000 */
[----:B------:R-:W-:Y:S01]  /*16c0*/  BPT.TRAP 0x1 ;  /* 0x000000040000795c */ /* 0x000fe20000300000 */
.L_x_18:
[----:B--2---:R-:W-:Y:S05]  /*16d0*/  @P1 BRA `(.L_x_19) ;  /* 0x0000000000081947 */ /* 0x004fea0003800000 */
[----:B------:R-:W2:Y:S02]  /*16e0*/  SYNCS.PHASECHK.TRANS64.TRYWAIT P1, [R3+URZ], R0 ;  /* 0x00000000030075a7 */ /* 0x000ea4000802017f */
[----:B--2---:R-:W-:Y:S05]  /*16f0*/  @!P1 BRA `(.L_x_20) ;  /* 0x0000005c00e49947 */ /* 0x004fea0003800000 */
.L_x_19:
[----:B------:R-:W-:Y:S05]  /*1700*/  WARPSYNC.ALL ;  /* 0x0000000000007948 */ /* 0x000fea0003800000 */
[----:B------:R-:W-:Y:S01]  /*1710*/  ULEA UR4, UR38, UR44, 0x8 ;  /* 0x0000002c26047291 */ /* 0x000fe2000f8e403f */
[----:B------:R-:W-:Y:S01]  /*1720*/  WARPGROUP.ARRIVE ;  /* 0x00000000000079c5 */ /* 0x000fe20000000000 */
[----:B------:R-:W-:Y:S01]  /*1730*/  ULEA UR6, UR38, UR45, 0x9 ;  /* 0x0000002d26067291 */ /* 0x000fe2000f8e483f */
[----:B-12---:R-:W-:Y:S01]  /*1740*/  IMAD.U32 R0, RZ, RZ, UR43 ;  /* 0x0000002bff007e24 */ /* 0x006fe2000f8e00ff */
[----:B------:R-:W-:Y:S01]  /*1750*/  UMOV UR5, 0x80000020 ;  /* 0x8000002000057882 */ /* 0x000fe20000000000 */
[----:B------:R-:W-:-:S03]  /*1760*/  UMOV UR7, 0x80000020 ;  /* 0x8000002000077882 */ /* 0x000fc60000000000 */
[----:B------:R-:W-:-:S03]  /*1770*/  ISETP.GE.AND P1, PT, R0, 0x1, PT ;  /* 0x000000010000780c */ /* 0x000fc60003f26270 */
[----:B------:R-:W-:Y:S01]  /*1780*/  HGMMA.64x128x16.F32 R24, gdesc[UR4], RZ, !UPT, gsb0 ;  /* 0x01e00000041879f0 */ /* 0x000fe2000c0008ff */
[----:B------:R-:W-:Y:S02]  /*1790*/  UIADD3 UR4, UR4, 0x2, URZ ;  /* 0x0000000204047890 */ /* 0x000fe4000fffe03f */
[----:B------:R-:W-:Y:S01]  /*17a0*/  UIADD3 UR6, UR6, 0x2, URZ ;  /* 0x0000000206067890 */ /* 0x000fe2000fffe03f */
[----:B------:R-:W-:Y:S01]  /*17b0*/  UMOV UR5, 0x80000020 ;  /* 0x8000002000057882 */ /* 0x000fe20000000000 */
[----:B------:R-:W-:Y:S01]  /*17c0*/  UMOV UR7, 0x80000020 ;  /* 0x8000002000077882 */ /* 0x000fe20000000000 */
[----:B------:R-:W-:Y:S02]  /*17d0*/  WARPGROUP.DEPBAR.LE gsb0, 0x0 ;  /* 0x00008000000079c5 */ /* 0x000fe40000010000 */
[----:B------:R-:W-:-:S06]  /*17e0*/  WARPGROUP.ARRIVE ;  /* 0x00000000000079c5 */ /* 0x000fcc0000000000 */
[----:B------:R-:W-:Y:S03]  /*17f0*/  HGMMA.64x128x16.F32 R24, gdesc[UR4], R24, gsb0 ;  /* 0x01e00000041879f0 */ /* 0x000fe60008000818 */
[----:B------:R-:W-:Y:S02]  /*1800*/  WARPGROUP.DEPBAR.LE gsb0, 0x0 ;  /* 0x00008000000079c5 */ /* 0x000fe40000010000 */
[----:B------:R-:W-:Y:S05]  /*1810*/  @!P1 BRA `(.L_x_21) ;  /* 0x0000000000d09947 */ /* 0x000fea0003800000 */
[----:B------:R-:W-:Y:S01]  /*1820*/  UIADD3 UR4, UR38, 0x1, URZ ;  /* 0x0000000126047890 */ /* 0x000fe2000fffe03f */
[----:B------:R-:W-:Y:S01]  /*1830*/  IMAD.U32 R0, RZ, RZ, UR43 ;  /* 0x0000002bff007e24 */ /* 0x000fe2000f8e00ff */
[----:B------:R-:W-:Y:S02]  /*1840*/  UMOV UR9, UR38 ;  /* 0x0000002600097c82 */ /* 0x000fe40008000000 */
[----:B------:R-:W-:-:S04]  /*1850*/  UISETP.NE.AND UP0, UPT, UR4, 0x5, UPT ;  /* 0x000000050400788c */ /* 0x000fc8000bf05270 */
[----:B------:R-:W-:Y:S02]  /*1860*/  USEL UR5, URZ, 0x1, UP0 ;  /* 0x000000013f057887 */ /* 0x000fe40008000000 */
[----:B------:R-:W-:Y:S02]  /*1870*/  USEL UR8, UR4, URZ, UP0 ;  /* 0x0000003f04087287 */ /* 0x000fe40008000000 */
[----:B------:R-:W-:-:S06]  /*1880*/  ULOP3.LUT UR5, UR39, UR5, URZ, 0x3c, !UPT ;  /* 0x0000000527057292 */ /* 0x000fcc000f8e3c3f */
[----:B------:R-:W-:-:S07]  /*1890*/  IMAD.U32 R5, RZ, RZ, UR5 ;  /* 0x00000005ff057e24 */ /* 0x000fce000f8e00ff */
.L_x_28:
[----:B-12---:R-:W-:Y:S05]  /*18a0*/  @!P0 BRA `(.L_x_22) ;  /* 0x0000000000048947 */ /* 0x006fea0003800000 */
[----:B------:R-:W-:Y:S01]  /*18b0*/  BPT.TRAP 0x1 ;  /* 0x000000040000795c */ /* 0x000fe20000300000 */
.L_x_22:
[----:B------:R-:W-:Y:S01]  /*18c0*/  ULEA UR4, UR8, UR41, 0x3 ;  /* 0x0000002908047291 */ /* 0x000fe2000f8e183f */
[----:B------:R-:W-:-:S08]  /*18d0*/  SHF.L.U32 R3, R5, 0x1f, RZ ;  /* 0x0000001f05037819 */ /* 0x000fd000000006ff */
[----:B------:R1:W2:Y:S01]  /*18e0*/  SYNCS.PHASECHK.TRANS64.TRYWAIT P1, [UR4], R3 ;  /* 0x00000003ff0075a7 */ /* 0x0002a20008020144 */
[----:B------:R-:W-:Y:S05]  /*18f0*/  @!P0 BRA `(.L_x_23) ;  /* 0x0000000000048947 */ /* 0x000fea0003800000 */
[----:B------:R-:W-:Y:S01]  /*1900*/  BPT.TRAP 0x1 ;  /* 0x000000040000795c */ /* 0x000fe20000300000 */
.L_x_23:
[----:B--2---:R-:W-:Y:S05]  /*1910*/  @P1 BRA `(.L_x_24) ;  /* 0x0000000000081947 */ /* 0x004fea0003800000 */
[----:B------:R-:W2:Y:S02]  /*1920*/  SYNCS.PHASECHK.TRANS64.TRYWAIT P1, [UR4], R3 ;  /* 0x00000003ff0075a7 */ /* 0x000ea40008020144 */
[----:B--2---:R-:W-:Y:S05]  /*1930*/  @!P1 BRA `(.L_x_25) ;  /* 0x0000005c00689947 */ /* 0x004fea0003800000 */
.L_x_24:
[----:B------:R-:W-:Y:S01]  /*1940*/  ULEA UR4, UR8, UR44, 0x8 ;  /* 0x0000002c08047291 */ /* 0x000fe2000f8e403f */
[----:B------:R-:W-:Y:S01]  /*1950*/  WARPGROUP.ARRIVE ;  /* 0x00000000000079c5 */ /* 0x000fe20000000000 */
[----:B------:R-:W-:Y:S01]  /*1960*/  ULEA UR6, UR8, UR45, 0x9 ;  /* 0x0000002d08067291 */ /* 0x000fe2000f8e483f */
[----:B------:R-:W-:Y:S01]  /*1970*/  UMOV UR5, 0x80000020 ;  /* 0x8000002000057882 */ /* 0x000fe20000000000 */
[----:B------:R-:W-:-:S07]  /*1980*/  UMOV UR7, 0x80000020 ;  /* 0x8000002000077882 */ /* 0x000fce0000000000 */
[----:B------:R-:W-:Y:S01]  /*1990*/  HGMMA.64x128x16.F32 R24, gdesc[UR4], R24, gsb0 ;  /* 0x01e00000041879f0 */ /* 0x000fe20008000818 */
        /* <DEDUP_REMOVED lines=9> */
[----:B------:R-:W-:Y:S01]  /*1a30*/  BPT.TRAP 0x1 ;  /* 0x000000040000795c */ /* 0x000fe20000300000 */
.L_x_26:
[----:B------:R-:W-:Y:S01]  /*1a40*/  ULEA UR4, UR9, UR41, 0x3 ;  /* 0x0000002909047291 */ /* 0x000fe2000f8e183f */
[----:B------:R-:W-:-:S03]  /*1a50*/  ISETP.GT.U32.AND P1, PT, R16, 0x1, PT ;  /* 0x000000011000780c */ /* 0x000fc60003f24070 */
[----:B------:R-:W-:-:S04]  /*1a60*/  UIADD3 UR4, UR4, 0x28, URZ ;  /* 0x0000002804047890 */ /* 0x000fc8000fffe03f */
[----:B------:R-:W-:-:S09]  /*1a70*/  UPRMT UR4, URZ, 0x654, UR4 ;  /* 0x000006543f047896 */ /* 0x000fd20008000004 */
[----:B------:R-:W-:Y:S01]  /*1a80*/  SYNCS.ARRIVE.TRANS64.RED.A1T0 RZ, [UR4], RZ ;  /* 0x000000ffffff79a7 */ /* 0x000fe20008100404 */
[----:B------:R-:W-:Y:S05]  /*1a90*/  @P1 BRA `(.L_x_27) ;  /* 0x0000000000041947 */ /* 0x000fea0003800000 */
[----:B------:R-:W-:Y:S01]  /*1aa0*/  BPT.TRAP 0x1 ;  /* 0x000000040000795c */ /* 0x000fe20000300000 */
.L_x_27:
[----:B------:R-:W-:Y:S01]  /*1ab0*/  UIADD3 UR8, UR8, 0x1, URZ ;  /* 0x0000000108087890 */ /* 0x000fe2000fffe03f */
[C---:B------:R-:W-:Y:S01]  /*1ac0*/  ISETP.GT.AND P1, PT, R0.reuse, 0x1, PT ;  /* 0x000000010000780c */ /* 0x040fe20003f24270 */
[----:B------:R-:W-:Y:S01]  /*1ad0*/  UIADD3 UR9, UR9, 0x1, URZ ;  /* 0x0000000109097890 */ /* 0x000fe2000fffe03f */
[----:B------:R-:W-:Y:S01]  /*1ae0*/  VIADD R0, R0, 0xffffffff ;  /* 0xffffffff00007836 */ /* 0x000fe20000000000 */
[----:B------:R-:W-:Y:S02]  /*1af0*/  UISETP.NE.AND UP0, UPT, UR8, 0x5, UPT ;  /* 0x000000050800788c */ /* 0x000fe4000bf05270 */
[----:B------:R-:W-:Y:S02]  /*1b00*/  UISETP.NE.AND UP1, UPT, UR9, 0x5, UPT ;  /* 0x000000050900788c */ /* 0x000fe4000bf25270 */
[----:B------:R-:W-:Y:S02]  /*1b10*/  USEL UR4, URZ, 0x1, UP0 ;  /* 0x000000013f047887 */ /* 0x000fe40008000000 */
[----:B------:R-:W-:-:S02]  /*1b20*/  USEL UR8, UR8, URZ, UP0 ;  /* 0x0000003f08087287 */ /* 0x000fc40008000000 */
[----:B------:R-:W-:Y:S02]  /*1b30*/  USEL UR9, UR9, URZ, UP1 ;  /* 0x0000003f09097287 */ /* 0x000fe40008800000 */
[----:B------:R-:W-:Y:S01]  /*1b40*/  LOP3.LUT R5, R5, UR4, RZ, 0x3c, !PT ;  /* 0x0000000405057c12 */ /* 0x000fe2000f8e3cff */
[----:B------:R-:W-:Y:S09]  /*1b50*/  @P1 BRA `(.L_x_28) ;  /* 0xfffffffc00501947 */ /* 0x000ff2000383ffff */
.L_x_21:
[----:B------:R-:W3:Y:S01]  /*1b60*/  LDC R0, c[0x0][0x28c] ;  /* 0x0000a300ff007b82 */ /* 0x000ee20000000800 */
[----:B------:R4:W-:Y:S01]  /*1b70*/  SYNCS.ARRIVE.TRANS64.A1T0 RZ, [R94+UR47], RZ ;  /* 0x000000ff5eff79a7 */ /* 0x0009e2000810002f */
[----:B---3--:R-:W-:-:S13]  /*1b80*/  ISETP.GE.AND P1, PT, R0, 0x1, PT ;  /* 0x000000010000780c */ /* 0x008fda0003f26270 */
[----:B----4-:R-:W-:Y:S05]  /*1b90*/  @!P1 BRA `(.L_x_29) ;  /* 0x0000000000349947 */ /* 0x010fea0003800000 */
[----:B------:R-:W-:Y:S05]  /*1ba0*/  @!P0 BRA `(.L_x_30) ;  /* 0x0000000000048947 */ /* 0x000fea0003800000 */
[----:B------:R-:W-:Y:S01]  /*1bb0*/  BPT.TRAP 0x1 ;  /* 0x000000040000795c */ /* 0x000fe20000300000 */
.L_x_30:
[----:B------:R-:W-:Y:S01]  /*1bc0*/  UIADD3 UR6, UR43, UR38, URZ ;  /* 0x000000262b067290 */ /* 0x000fe2000fffe03f */
[----:B------:R-:W-:-:S03]  /*1bd0*/  ISETP.GT.U32.AND P0, PT, R16, 0x1, PT ;  /* 0x000000011000780c */ /* 0x000fc60003f04070 */
[----:B------:R-:W-:-:S04]  /*1be0*/  UIMAD.WIDE.U32 UR4, UR6, -0x33333333, URZ ;  /* 0xcccccccd060478a5 */ /* 0x000fc8000f8e003f */
[----:B------:R-:W-:-:S04]  /*1bf0*/  USHF.R.U32.HI UR4, URZ, 0x2, UR5 ;  /* 0x000000023f047899 */ /* 0x000fc80008011605 */
[----:B------:R-:W-:-:S04]  /*1c00*/  UIMAD UR6, UR4, -0x5, UR6 ;  /* 0xfffffffb040678a4 */ /* 0x000fc8000f8e0206 */
[----:B------:R-:W-:-:S04]  /*1c10*/  ULEA UR6, UR6, UR41, 0x3 ;  /* 0x0000002906067291 */ /* 0x000fc8000f8e183f */
[----:B------:R-:W-:-:S04]  /*1c20*/  UIADD3 UR6, UR6, 0x28, URZ ;  /* 0x0000002806067890 */ /* 0x000fc8000fffe03f */
[----:B------:R-:W-:-:S09]  /*1c30*/  UPRMT UR6, URZ, 0x654, UR6 ;  /* 0x000006543f067896 */ /* 0x000fd20008000006 */
[----:B------:R-:W-:Y:S01]  /*1c40*/  SYNCS.ARRIVE.TRANS64.RED.A1T0 RZ, [UR6], RZ ;  /* 0x000000ffffff79a7 */ /* 0x000fe20008100406 */
[----:B------:R-:W-:Y:S05]  /*1c50*/  @P0 BRA `(.L_x_29) ;  /* 0x0000000000040947 */ /* 0x000fea0003800000 */
[----:B------:R-:W-:Y:S01]  /*1c60*/  BPT.TRAP 0x1 ;  /* 0x000000040000795c */ /* 0x000fe20000300000 */
.L_x_29:
[----:B------:R-:W-:Y:S01]  /*1c70*/  SHF.L.U32 R0, R101, 0x1f, RZ ;  /* 0x0000001f65007819 */ /* 0x000fe200000006ff */
[----:B------:R-:W-:Y:S01]  /*1c80*/  UIADD3 UR38, UR46, UR38, URZ ;  /* 0x000000262e267290 */ /* 0x000fe2000fffe03f */
[----:B------:R-:W3:Y:S01]  /*1c90*/  LDC R9, c[0x0][0x288] ;  /* 0x0000a200ff097b82 */ /* 0x000ee20000000800 */
[----:B------:R-:W-:Y:S01]  /*1ca0*/  UISETP.GE.U32.AND UP1, UPT, UR46, 0x5, UPT ;  /* 0x000000052e00788c */ /* 0x000fe2000bf26070 */
[----:B------:R-:W-:Y:S01]  /*1cb0*/  IMAD.SHL.U32 R10, R92, 0x2, RZ ;  /* 0x000000025c0a7824 */ /* 0x000fe200078e00ff */
[----:B------:R-:W-:Y:S02]  /*1cc0*/  UISETP.GT.U32.AND UP0, UPT, UR38, 0x4, UPT ;  /* 0x000000042600788c */ /* 0x000fe4000bf04070 */
[----:B------:R-:W-:Y:S02]  /*1cd0*/  UIMAD.WIDE.U32 UR4, UR38, -0x33333333, URZ ;  /* 0xcccccccd260478a5 */ /* 0x000fe4000f8e003f */
[----:B------:R-:W-:Y:S01]  /*1ce0*/  UISETP.LT.U32.AND UP0, UPT, UR46, 0x5, UP0 ;  /* 0x000000052e00788c */ /* 0x000fe20008701070 */
[----:B------:R-:W4:Y:S01]  /*1cf0*/  SYNCS.PHASECHK.TRANS64.TRYWAIT P0, [R93+UR42+0x10], R0 ;  /* 0x000010005d0075a7 */ /* 0x000f22000800016a */
[----:B------:R-:W-:Y:S01]  /*1d00*/  USHF.R.U32.HI UR4, URZ, 0x2, UR5 ;  /* 0x000000023f047899 */ /* 0x000fe20008011605 */
[----:B------:R-:W-:Y:S01]  /*1d10*/  SHF.R.S32.HI R11, RZ, 0x1f, R10 ;  /* 0x0000001fff0b7819 */ /* 0x000fe2000001140a */
[----:B------:R-:W-:-:S02]  /*1d20*/  USEL UR6, URZ, 0x1, !UP0 ;  /* 0x000000013f067887 */ /* 0x000fc4000c000000 */
[----:B------:R-:W-:Y:S02]  /*1d30*/  UIMAD UR38, UR4, -0x5, UR38 ;  /* 0xfffffffb042678a4 */ /* 0x000fe4000f8e0226 */
[----:B------:R-:W-:-:S04]  /*1d40*/  ULOP3.LUT UR39, UR39, UR6, URZ, 0x3c, !UPT ;  /* 0x0000000627277292 */ /* 0x000fc8000f8e3c3f */
[----:B------:R-:W-:Y:S01]  /*1d50*/  @UP1 ULOP3.LUT UR39, UR39, 0x1, UR4, 0x78, !UPT ;  /* 0x0000000127271892 */ /* 0x000fe2000f8e7804 */
[----:B---34-:R-:W-:Y:S11]  /*1d60*/  @!P0 BRA `(.L_x_31) ;  /* 0x0000005800748947 */ /* 0x018ff60003800000 */
.L_x_186:
[----:B---3--:R-:W-:Y:S01]  /*1d70*/  IMAD.SHL.U32 R0, R19, 0x40, RZ ;  /* 0x0000004013007824 */ /* 0x008fe200078e00ff */
[----:B------:R-:W-:Y:S01]  /*1d80*/  ULDC UR6, c[0x0][0x284] ;  /* 0x0000a10000067ab9 */ /* 0x000fe20000000800 */
[----:B------:R-:W-:Y:S01]  /*1d90*/  IMAD.SHL.U32 R20, R22, 0x80, RZ ;  /* 0x0000008016147824 */ /* 0x000fe200078e00ff */
[----:B0-----:R-:W-:Y:S01]  /*1da0*/  SHF.R.S32.HI R13, RZ, 0x1f, R2 ;  /* 0x0000001fff0d7819 */ /* 0x001fe20000011402 */
[----:B------:R-:W-:Y:S01]  /*1db0*/  ULDC.64 UR4, c[0x0][0x5d0] ;  /* 0x0001740000047ab9 */ /* 0x000fe20000000a00 */
[----:B------:R-:W-:Y:S01]  /*1dc0*/  ISETP.GE.AND P0, PT, R0, UR6, PT ;  /* 0x0000000600007c0c */ /* 0x000fe2000bf06270 */
[----:B--2---:R-:W-:Y:S01]  /*1dd0*/  IMAD.WIDE.U32 R4, R2, UR4, R10 ;  /* 0x0000000402047c25 */ /* 0x004fe2000f8e000a */
[----:B------:R-:W-:Y:S02]  /*1de0*/  SHF.R.S32.HI R21, RZ, 0x1f, R20 ;  /* 0x0000001fff157819 */ /* 0x000fe40000011414 */
[C---:B------:R-:W-:Y:S01]  /*1df0*/  ISETP.GE.OR P0, PT, R20.reuse, R9, P0 ;  /* 0x000000091400720c */ /* 0x040fe20000706670 */
[----:B-1----:R-:W-:Y:S01]  /*1e00*/  IMAD R3, R13, UR4, RZ ;  /* 0x000000040d037c24 */ /* 0x002fe2000f8e02ff */
[----:B------:R-:W-:-:S03]  /*1e10*/  IADD3 R4, P1, R20, R4, RZ ;  /* 0x0000000414047210 */ /* 0x000fc60007f3e0ff */
[----:B------:R-:W-:-:S05]  /*1e20*/  IMAD R3, R2, UR5, R3 ;  /* 0x0000000502037c24 */ /* 0x000fca000f8e0203 */
[----:B------:R-:W-:-:S03]  /*1e30*/  IADD3.X R5, R21, R5, R3, P1, !PT ;  /* 0x0000000515057210 */ /* 0x000fc60000ffe403 */
[----:B------:R-:W-:Y:S05]  /*1e40*/  @P0 BRA `(.L_x_32) ;  /* 0x0000004000300947 */ /* 0x000fea0003800000 */
[----:B------:R-:W0:Y:S01]  /*1e50*/  LDC.64 R6, c[0x0][0x5c8] ;  /* 0x00017200ff067b82 */ /* 0x000e220000000a00 */
[----:B-----5:R-:W-:Y:S01]  /*1e60*/  FSETP.NEU.AND P0, PT, R89, RZ, PT ;  /* 0x000000ff5900720b */ /* 0x020fe20003f0d000 */
[----:B------:R-:W-:Y:S01]  /*1e70*/  IMAD R3, R92, -0x2, R9 ;  /* 0xfffffffe5c037824 */ /* 0x000fe200078e0209 */
[----:B------:R-:W-:Y:S01]  /*1e80*/  BSSY B0, `(.L_x_32) ;  /* 0x0000408000007945 */ /* 0x000fe20003800000 */
[----:B------:R-:W-:-:S04]  /*1e90*/  IMAD.WIDE R102, R19, 0x40, R90 ;  /* 0x0000004013667825 */ /* 0x000fc800078e025a */
[----:B------:R-:W-:Y:S02]  /*1ea0*/  IMAD.IADD R3, R3, 0x1, -R20 ;  /* 0x0000000103037824 */ /* 0x000fe400078e0a14 */
[----:B------:R-:W-:-:S03]  /*1eb0*/  IMAD.IADD R0, R97, 0x1, -R0 ;  /* 0x0000000161007824 */ /* 0x000fc600078e0a00 */
[----:B------:R-:W-:-:S04]  /*1ec0*/  ISETP.GT.AND P2, PT, R3, RZ, PT ;  /* 0x000000ff0300720c */ /* 0x000fc80003f44270 */
[----:B------:R-:W-:Y:S01]  /*1ed0*/  ISETP.GT.AND P1, PT, R0, RZ, P2 ;  /* 0x000000ff0000720c */ /* 0x000fe20001724270 */
[-C--:B0-----:R-:W-:Y:S02]  /*1ee0*/  IMAD R8, R103, R6.reuse, RZ ;  /* 0x0000000667087224 */ /* 0x081fe400078e02ff */
[----:B------:R-:W-:-:S04]  /*1ef0*/  IMAD.WIDE.U32 R104, R102, R6, R4 ;  /* 0x0000000666687225 */ /* 0x000fc800078e0004 */
[----:B------:R-:W-:-:S04]  /*1f00*/  IMAD R5, R102, R7, R8 ;  /* 0x0000000766057224 */ /* 0x000fc800078e0208 */
[----:B------:R-:W-:Y:S01]  /*1f10*/  IMAD.IADD R9, R105, 0x1, R5 ;  /* 0x0000000169097824 */ /* 0x000fe200078e0205 */
[----:B------:R-:W-:Y:S06]  /*1f20*/  @!P0 BRA `(.L_x_33) ;  /* 0x0000002c00248947 */ /* 0x000fec0003800000 */
[----:B------:R-:W0:Y:S01]  /*1f30*/  LDC.64 R106, c[0x0][0x5b8] ;  /* 0x00016e00ff6a7b82 */ /* 0x000e220000000a00 */
[----:B------:R-:W-:-:S07]  /*1f40*/  ULDC.64 UR4, c[0x0][0x5c0] ;  /* 0x0001700000047ab9 */ /* 0x000fce0000000a00 */
[----:B------:R-:W1:Y:S08]  /*1f50*/  LDC.64 R108, c[0x0][0x5b0] ;  /* 0x00016c00ff6c7b82 */ /* 0x000e700000000a00 */
[----:B------:R-:W2:Y:S01]  /*1f60*/  LDC.64 R110, c[0x0][0x5a8] ;  /* 0x00016a00ff6e7b82 */ /* 0x000ea20000000a00 */
[-C--:B0-----:R-:W-:Y:S02]  /*1f70*/  IMAD R8, R13, R106.reuse, RZ ;  /* 0x0000006a0d087224 */ /* 0x081fe400078e02ff */
[----:B------:R-:W-:-:S04]  /*1f80*/  IMAD.WIDE.U32 R4, R2, R106, R10 ;  /* 0x0000006a02047225 */ /* 0x000fc800078e000a */
[----:B------:R-:W-:Y:S01]  /*1f90*/  IMAD R105, R2, R107, R8 ;  /* 0x0000006b02697224 */ /* 0x000fe200078e0208 */
[----:B------:R-:W-:Y:S01]  /*1fa0*/  IADD3 R12, P0, R20, R4, RZ ;  /* 0x00000004140c7210 */ /* 0x000fe20007f1e0ff */
[----:B-1----:R-:W-:-:S03]  /*1fb0*/  IMAD R4, R103, R108, RZ ;  /* 0x0000006c67047224 */ /* 0x002fc600078e02ff */
[----:B------:R-:W-:Y:S01]  /*1fc0*/  IADD3.X R13, R21, R5, R105, P0, !PT ;  /* 0x00000005150d7210 */ /* 0x000fe200007fe469 */
[C---:B------:R-:W-:Y:S02]  /*1fd0*/  IMAD R107, R102.reuse, R109, R4 ;  /* 0x0000006d666b7224 */ /* 0x040fe400078e0204 */
[----:B------:R-:W-:-:S04]  /*1fe0*/  IMAD.WIDE.U32 R4, R102, R108, R12 ;  /* 0x0000006c66047225 */ /* 0x000fc800078e000c */
[----:B------:R-:W-:Y:S01]  /*1ff0*/  IMAD.IADD R5, R5, 0x1, R107 ;  /* 0x0000000105057824 */ /* 0x000fe200078e026b */
[----:B--2---:R-:W-:-:S04]  /*2000*/  LEA R14, P0, R4, R110, 0x1 ;  /* 0x0000006e040e7211 */ /* 0x004fc800078008ff */
[----:B------:R-:W-:-:S05]  /*2010*/  LEA.HI.X R15, R4, R111, R5, 0x1, P0 ;  /* 0x0000006f040f7211 */ /* 0x000fca00000f0c05 */
[----:B------:R-:W2:Y:S01]  /*2020*/  @P1 LDG.E.LTC128B.U16 R19, desc[UR36][R14.64] ;  /* 0x000000240e131981 */ /* 0x000ea2000c1e1520 */
[----:B------:R-:W-:Y:S01]  /*2030*/  IMAD.WIDE.U32 R4, R102, R108, R20 ;  /* 0x0000006c66047225 */ /* 0x000fe200078e0014 */
[----:B------:R-:W-:Y:S02]  /*2040*/  BSSY B1, `(.L_x_34) ;  /* 0x0000015000017945 */ /* 0x000fe40003800000 */
[----:B------:R-:W-:-:S04]  /*2050*/  IADD3 R98, P0, R10, R4, RZ ;  /* 0x000000040a627210 */ /* 0x000fc80007f1e0ff */
[----:B------:R-:W-:Y:S02]  /*2060*/  IADD3.X R99, R11, R107, R5, P0, !PT ;  /* 0x0000006b0b637210 */ /* 0x000fe400007fe405 */
[----:B------:R-:W-:Y:S01]  /*2070*/  LEA R8, P0, R104, UR4, 0x1 ;  /* 0x0000000468087c11 */ /* 0x000fe2000f8008ff */
[----:B------:R-:W-:-:S03]  /*2080*/  IMAD.WIDE.U32 R98, R2, R106, R98 ;  /* 0x0000006a02627225 */ /* 0x000fc600078e0062 */
[----:B------:R-:W-:Y:S02]  /*2090*/  LEA.HI.X R9, R104, UR5, R9, 0x1, P0 ;  /* 0x0000000568097c11 */ /* 0x000fe400080f0c09 */
[----:B------:R-:W-:-:S04]  /*20a0*/  ISETP.GT.AND P0, PT, R3, 0x1, PT ;  /* 0x000000010300780c */ /* 0x000fc80003f04270 */
[----:B------:R-:W-:Y:S01]  /*20b0*/  ISETP.GT.AND P3, PT, R0, RZ, P0 ;  /* 0x000000ff0000720c */ /* 0x000fe20000764270 */
[----:B--2---:R-:W-:-:S05]  /*20c0*/  HADD2.F32 R4, -RZ, R19.H0_H0 ;  /* 0x20000013ff047230 */ /* 0x004fca0000004100 */
[----:B------:R-:W-:Y:S01]  /*20d0*/  FMUL R5, R4, R89 ;  /* 0x0000005904057220 */ /* 0x000fe20000400000 */
[----:B------:R-:W-:-:S03]  /*20e0*/  LEA R4, P4, R98, R110, 0x1 ;  /* 0x0000006e62047211 */ /* 0x000fc600078808ff */
[----:B------:R-:W-:-:S05]  /*20f0*/  FFMA R5, R24, R88, R5 ;  /* 0x0000005818057223 */ /* 0x000fca0000000005 */
[----:B------:R-:W-:Y:S01]  /*2100*/  F2FP.F16.F32.PACK_AB R14, RZ, R5 ;  /* 0x00000005ff0e723e */ /* 0x000fe200000000ff */
[----:B------:R-:W-:-:S03]  /*2110*/  IMAD.IADD R5, R105, 0x1, R99 ;  /* 0x0000000169057824 */ /* 0x000fc600078e0263 */
[----:B------:R-:W-:Y:S01]  /*2120*/  PRMT R15, R14, 0x7610, R15 ;  /* 0x000076100e0f7816 */ /* 0x000fe2000000000f */
[----:B------:R-:W-:Y:S01]  /*2130*/  IMAD.SHL.U32 R14, R108, 0x8, RZ ;  /* 0x000000086c0e7824 */ /* 0x000fe200078e00ff */
[----:B------:R-:W-:-:S03]  /*2140*/  LEA.HI.X R5, R98, R111, R5, 0x1, P4 ;  /* 0x0000006f62057211 */ /* 0x000fc600020f0c05 */
[----:B------:R0:W-:Y:S02]  /*2150*/  @P1 STG.E.U16 desc[UR36][R8.64], R15 ;  /* 0x0000000f08001986 */ /* 0x0001e4000c101524 */
[----:B0-----:R-:W-:Y:S01]  /*2160*/  SHF.L.U64.HI R15, R108, 0x3, R109 ;  /* 0x000000036c0f7819 */ /* 0x001fe2000001026d */
[----:B------:R-:W-:Y:S06]  /*2170*/  @!P3 BRA `(.L_x_35) ;  /* 0x000000000004b947 */ /* 0x000fec0003800000 */
[----:B------:R0:W5:Y:S02]  /*2180*/  LDG.E.LTC128B.U16 R19, desc[UR36][R4.64+0x2] ;  /* 0x0000022404137981 */ /* 0x000164000c1e1520 */
.L_x_35:
[----:B------:R-:W-:Y:S05]  /*2190*/  BSYNC B1 ;  /* 0x0000000000017941 */ /* 0x000fea0003800000 */
.L_x_34:
[----:B-----5:R-:W-:Y:S01]  /*21a0*/  HADD2.F32 R22, -RZ, R19.H0_H0 ;  /* 0x20000013ff167230 */ /* 0x020fe20000004100 */
[----:B------:R-:W-:Y:S01]  /*21b0*/  ISETP.GT.AND P2, PT, R0, 0x8, P2 ;  /* 0x000000080000780c */ /* 0x000fe20001744270 */
[----:B------:R-:W-:-:S04]  /*21c0*/  IMAD.WIDE.U32 R14, R102, R108, R14 ;  /* 0x0000006c660e7225 */ /* 0x000fc800078e000e */
[----:B------:R-:W-:Y:S01]  /*21d0*/  FMUL R22, R22, R89 ;  /* 0x0000005916167220 */ /* 0x000fe20000400000 */
[----:B------:R-:W-:Y:S01]  /*21e0*/  IMAD.IADD R107, R107, 0x1, R15 ;  /* 0x000000016b6b7824 */ /* 0x000fe200078e020f */
[----:B------:R-:W-:Y:S02]  /*21f0*/  IADD3 R15, P1, R12, R14, RZ ;  /* 0x0000000e0c0f7210 */ /* 0x000fe40007f3e0ff */
[----:B------:R-:W-:-:S03]  /*2200*/  FFMA R22, R25, R88, R22 ;  /* 0x0000005819167223 */ /* 0x000fc60000000016 */
[----:B------:R-:W-:Y:S01]  /*2210*/  IMAD.X R24, R107, 0x1, R13, P1 ;  /* 0x000000016b187824 */ /* 0x000fe200008e060d */
[C---:B------:R-:W-:Y:S02]  /*2220*/  LEA R12, P1, R15.reuse, R110, 0x1 ;  /* 0x0000006e0f0c7211 */ /* 0x040fe400078208ff */
[----:B------:R-:W-:Y:S02]  /*2230*/  F2FP.F16.F32.PACK_AB R22, RZ, R22 ;  /* 0x00000016ff16723e */ /* 0x000fe400000000ff */
[----:B------:R-:W-:-:S03]  /*2240*/  LEA.HI.X R13, R15, R111, R24, 0x1, P1 ;  /* 0x0000006f0f0d7211 */ /* 0x000fc600008f0c18 */
[----:B------:R1:W-:Y:S04]  /*2250*/  @P3 STG.E.U16 desc[UR36][R8.64+0x2], R22 ;  /* 0x0000021608003986 */ /* 0x0003e8000c101524 */
[----:B------:R-:W2:Y:S01]  /*2260*/  @P2 LDG.E.LTC128B.U16 R19, desc[UR36][R12.64] ;  /* 0x000000240c132981 */ /* 0x000ea2000c1e1520 */
[----:B------:R-:W-:Y:S01]  /*2270*/  IADD3 R14, P1, P3, R10, R14, R20 ;  /* 0x0000000e0a0e7210 */ /* 0x000fe20007b3e014 */
[----:B------:R-:W-:Y:S01]  /*2280*/  BSSY B1, `(.L_x_36) ;  /* 0x0000011000017945 */ /* 0x000fe20003800000 */
[----:B------:R-:W-:Y:S02]  /*2290*/  SHF.L.U64.HI R7, R6, 0x4, R7 ;  /* 0x0000000406077819 */ /* 0x000fe40000010207 */
[----:B------:R-:W-:Y:S02]  /*22a0*/  IADD3.X R15, R11, R107, R21, P1, P3 ;  /* 0x0000006b0b0f7210 */ /* 0x000fe40000fe6415 */
[----:B------:R-:W-:Y:S01]  /*22b0*/  ISETP.GT.AND P0, PT, R0, 0x8, P0 ;  /* 0x000000080000780c */ /* 0x000fe20000704270 */
[----:B------:R-:W-:-:S04]  /*22c0*/  IMAD.WIDE.U32 R14, R2, R106, R14 ;  /* 0x0000006a020e7225 */ /* 0x000fc800078e000e */
[----:B------:R-:W-:Y:S02]  /*22d0*/  IMAD.IADD R2, R105, 0x1, R15 ;  /* 0x0000000169027824 */ /* 0x000fe400078e020f */
[----:B--2---:R-:W-:-:S05]  /*22e0*/  HADD2.F32 R10, -RZ, R19.H0_H0 ;  /* 0x20000013ff0a7230 */ /* 0x004fca0000004100 */
[----:B------:R-:W-:Y:S01]  /*22f0*/  FMUL R11, R10, R89 ;  /* 0x000000590a0b7220 */ /* 0x000fe20000400000 */
[----:B------:R-:W-:Y:S02]  /*2300*/  LEA R10, P1, R6, R8, 0x4 ;  /* 0x00000008060a7211 */ /* 0x000fe400078220ff */
[----:B------:R-:W-:Y:S01]  /*2310*/  LEA R6, P3, R14, R110, 0x1 ;  /* 0x0000006e0e067211 */ /* 0x000fe200078608ff */
[----:B------:R-:W-:-:S05]  /*2320*/  FFMA R11, R26, R88, R11 ;  /* 0x000000581a0b7223 */ /* 0x000fca000000000b */
[----:B------:R-:W-:Y:S01]  /*2330*/  F2FP.F16.F32.PACK_AB R12, RZ, R11 ;  /* 0x0000000bff0c723e */ /* 0x000fe200000000ff */
[----:B------:R-:W-:Y:S01]  /*2340*/  IMAD.X R11, R7, 0x1, R9, P1 ;  /* 0x00000001070b7824 */ /* 0x000fe200008e0609 */
[----:B------:R-:W-:-:S04]  /*2350*/  LEA.HI.X R7, R14, R111, R2, 0x1, P3 ;  /* 0x0000006f0e077211 */ /* 0x000fc800018f0c02 */
[----:B------:R1:W-:Y:S01]  /*2360*/  @P2 STG.E.U16 desc[UR36][R10.64], R12 ;  /* 0x0000000c0a002986 */ /* 0x0003e2000c101524 */
[----:B------:R-:W-:Y:S05]  /*2370*/  @!P0 BRA `(.L_x_37) ;  /* 0x0000000000048947 */ /* 0x000fea0003800000 */
[----:B------:R2:W5:Y:S02]  /*2380*/  LDG.E.LTC128B.U16 R19, desc[UR36][R6.64+0x2] ;  /* 0x0000022406137981 */ /* 0x000564000c1e1520 */
.L_x_37:
[----:B------:R-:W-:Y:S05]  /*2390*/  BSYNC B1 ;  /* 0x0000000000017941 */ /* 0x000fea0003800000 */
.L_x_36:
[----:B-----5:R-:W-:Y:S01]  /*23a0*/  HADD2.F32 R2, -RZ, R19.H0_H0 ;  /* 0x20000013ff027230 */ /* 0x020fe20000004100 */
[----:B------:R-:W-:Y:S01]  /*23b0*/  ISETP.GT.AND P1, PT, R3, 0x8, PT ;  /* 0x000000080300780c */ /* 0x000fe20003f24270 */
[----:B------:R-:W-:Y:S03]  /*23c0*/  BSSY B1, `(.L_x_38) ;  /* 0x0000008000017945 */ /* 0x000fe60003800000 */
[----:B------:R-:W-:Y:S01]  /*23d0*/  FMUL R2, R2, R89 ;  /* 0x0000005902027220 */ /* 0x000fe20000400000 */
[----:B------:R-:W-:-:S03]  /*23e0*/  ISETP.GT.AND P2, PT, R0, RZ, P1 ;  /* 0x000000ff0000720c */ /* 0x000fc60000f44270 */
[----:B------:R-:W-:-:S05]  /*23f0*/  FFMA R2, R27, R88, R2 ;  /* 0x000000581b027223 */ /* 0x000fca0000000002 */
[----:B------:R-:W-:-:S05]  /*2400*/  F2FP.F16.F32.PACK_AB R2, RZ, R2 ;  /* 0x00000002ff02723e */ /* 0x000fca00000000ff */
[----:B------:R3:W-:Y:S01]  /*2410*/  @P0 STG.E.U16 desc[UR36][R10.64+0x2], R2 ;  /* 0x000002020a000986 */ /* 0x0007e2000c101524 */
[----:B------:R-:W-:Y:S05]  /*2420*/  @!P2 BRA `(.L_x_39) ;  /* 0x000000000004a947 */ /* 0x000fea0003800000 */
[----:B------:R4:W5:Y:S02]  /*2430*/  LDG.E.LTC128B.U16 R19, desc[UR36][R4.64+0x10] ;  /* 0x0000102404137981 */ /* 0x000964000c1e1520 */
.L_x_39:
[----:B------:R-:W-:Y:S05]  /*2440*/  BSYNC B1 ;  /* 0x0000000000017941 */ /* 0x000fea0003800000 */
.L_x_38:
[----:B---3-5:R-:W-:Y:S01]  /*2450*/  HADD2.F32 R2, -RZ, R19.H0_H0 ;  /* 0x20000013ff027230 */ /* 0x028fe20000004100 */
        /* <DEDUP_REMOVED lines=9> */
.L_x_41:
[----:B------:R-:W-:Y:S05]  /*24f0*/  BSYNC B1 ;  /* 0x0000000000017941 */ /* 0x000fea0003800000 */
.L_x_40:
[----:B-----5:R-:W-:Y:S01]  /*2500*/  HADD2.F32 R2, -RZ, R19.H0_H0 ;  /* 0x20000013ff027230 */ /* 0x020fe20000004100 */
[----:B------:R-:W-:Y:S01]  /*2510*/  ISETP.GT.AND P1, PT, R0, 0x8, P1 ;  /* 0x000000080000780c */ /* 0x000fe20000f24270 */
[----:B------:R-:W-:Y:S03]  /*2520*/  BSSY B1, `(.L_x_42) ;  /* 0x0000007000017945 */ /* 0x000fe60003800000 */
[----:B------:R-:W-:-:S04]  /*2530*/  FMUL R2, R2, R89 ;  /* 0x0000005902027220 */ /* 0x000fc80000400000 */
[----:B------:R-:W-:-:S05]  /*2540*/  FFMA R2, R29, R88, R2 ;  /* 0x000000581d027223 */ /* 0x000fca0000000002 */
[----:B------:R-:W-:-:S05]  /*2550*/  F2FP.F16.F32.PACK_AB R2, RZ, R2 ;  /* 0x00000002ff02723e */ /* 0x000fca00000000ff */
[----:B------:R0:W-:Y:S01]  /*2560*/  @P3 STG.E.U16 desc[UR36][R8.64+0x12], R2 ;  /* 0x0000120208003986 */ /* 0x0001e2000c101524 */
[----:B------:R-:W-:Y:S05]  /*2570*/  @!P1 BRA `(.L_x_43) ;  /* 0x0000000000049947 */ /* 0x000fea0003800000 */
[----:B------:R0:W5:Y:S02]  /*2580*/  LDG.E.LTC128B.U16 R19, desc[UR36][R6.64+0x10] ;  /* 0x0000102406137981 */ /* 0x000164000c1e1520 */
.L_x_43:
[----:B------:R-:W-:Y:S05]  /*2590*/  BSYNC B1 ;  /* 0x0000000000017941 */ /* 0x000fea0003800000 */
.L_x_42:
[----:B0----5:R-:W-:Y:S01]  /*25a0*/  HADD2.F32 R2, -RZ, R19.H0_H0 ;  /* 0x20000013ff027230 */ /* 0x021fe20000004100 */
[----:B------:R-:W-:Y:S01]  /*25b0*/  ISETP.GT.AND P0, PT, R0, 0x8, P0 ;  /* 0x000000080000780c */ /* 0x000fe20000704270 */
[----:B------:R-:W-:Y:S03]  /*25c0*/  BSSY B1, `(.L_x_44) ;  /* 0x0000007000017945 */ /* 0x000fe60003800000 */
[----:B---3--:R-:W-:-:S04]  /*25d0*/  FMUL R13, R2, R89 ;  /* 0x00000059020d7220 */ /* 0x008fc80000400000 */
[----:B------:R-:W-:-:S05]  /*25e0*/  FFMA R13, R30, R88, R13 ;  /* 0x000000581e0d7223 */ /* 0x000fca000000000d */
[----:B------:R-:W-:-:S05]  /*25f0*/  F2FP.F16.F32.PACK_AB R13, RZ, R13 ;  /* 0x0000000dff0d723e */ /* 0x000fca00000000ff */
[----:B------:R0:W-:Y:S01]  /*2600*/  @P1 STG.E.U16 desc[UR36][R10.64+0x10], R13 ;  /* 0x0000100d0a001986 */ /* 0x0001e2000c101524 */
[----:B------:R-:W-:Y:S05]  /*2610*/  @!P0 BRA `(.L_x_45) ;  /* 0x0000000000048947 */ /* 0x000fea0003800000 */
[----:B------:R3:W5:Y:S02]  /*2620*/  LDG.E.LTC128B.U16 R19, desc[UR36][R6.64+0x12] ;  /* 0x0000122406137981 */ /* 0x000764000c1e1520 */
.L_x_45:
[----:B------:R-:W-:Y:S05]  /*2630*/  BSYNC B1 ;  /* 0x0000000000017941 */ /* 0x000fea0003800000 */
.L_x_44:
        /* <DEDUP_REMOVED lines=10> */
.L_x_47:
[----:B------:R-:W-:Y:S05]  /*26e0*/  BSYNC B1 ;  /* 0x0000000000017941 */ /* 0x000fea0003800000 */
.L_x_46:
[----:B0----5:R-:W-:Y:S01]  /*26f0*/  HADD2.F32 R2, -RZ, R19.H0_H0 ;  /* 0x20000013ff027230 */ /* 0x021fe20000004100 */
        /* <DEDUP_REMOVED lines=9> */
.L_x_49:
[----:B------:R-:W-:Y:S05]  /*2790*/  BSYNC B1 ;  /* 0x0000000000017941 */ /* 0x000fea0003800000 */
.L_x_48:
        /* <DEDUP_REMOVED lines=9> */
.L_x_51:
[----:B------:R-:W-:Y:S05]  /*2830*/  BSYNC B1 ;  /* 0x0000000000017941 */ /* 0x000fea0003800000 */
.L_x_50:
[----:B0----5:R-:W-:Y:S01]  /*2840*/  HADD2.F32 R2, -RZ, R19.H0_H0 ;  /* 0x20000013ff027230 */ /* 0x021fe20000004100 */
        /* <DEDUP_REMOVED lines=8> */
.L_x_53:
[----:B------:R-:W-:Y:S05]  /*28d0*/  BSYNC B1 ;  /* 0x0000000000017941 */ /* 0x000fea0003800000 */
.L_x_52:
        /* <DEDUP_REMOVED lines=10> */
.L_x_55:
[----:B------:R-:W-:Y:S05]  /*2980*/  BSYNC B1 ;  /* 0x0000000000017941 */ /* 0x000fea0003800000 */
.L_x_54:
        /* <DEDUP_REMOVED lines=10> */
.L_x_57:
[----:B------:R-:W-:Y:S05]  /*2a30*/  BSYNC B1 ;  /* 0x0000000000017941 */ /* 0x000fea0003800000 */
.L_x_56:
        /* <DEDUP_REMOVED lines=9> */
.L_x_59:
[----:B------:R-:W-:Y:S05]  /*2ad0*/  BSYNC B1 ;  /* 0x0000000000017941 */ /* 0x000fea0003800000 */
.L_x_58:
        /* <DEDUP_REMOVED lines=9> */
.L_x_61:
[----:B------:R-:W-:Y:S05]  /*2b70*/  BSYNC B1 ;  /* 0x0000000000017941 */ /* 0x000fea0003800000 */
.L_x_60:
        /* <DEDUP_REMOVED lines=10> */
.L_x_63:
[----:B------:R-:W-:Y:S05]  /*2c20*/  BSYNC B1 ;  /* 0x0000000000017941 */ /* 0x000fea0003800000 */
.L_x_62:
        /* <DEDUP_REMOVED lines=10> */
.L_x_65:
[----:B------:R-:W-:Y:S05]  /*2cd0*/  BSYNC B1 ;  /* 0x0000000000017941 */ /* 0x000fea0003800000 */
.L_x_64:
        /* <DEDUP_REMOVED lines=9> */
.L_x_67:
[----:B------:R-:W-:Y:S05]  /*2d70*/  BSYNC B1 ;  /* 0x0000000000017941 */ /* 0x000fea0003800000 */
.L_x_66:
        /* <DEDUP_REMOVED lines=9> */
.L_x_69:
[----:B------:R-:W-:Y:S05]  /*2e10*/  BSYNC B1 ;  /* 0x0000000000017941 */ /* 0x000fea0003800000 */
.L_x_68:
        /* <DEDUP_REMOVED lines=10> */
.L_x_71:
[----:B------:R-:W-:Y:S05]  /*2ec0*/  BSYNC B1 ;  /* 0x0000000000017941 */ /* 0x000fea0003800000 */
.L_x_70:
        /* <DEDUP_REMOVED lines=10> */
.L_x_73:
[----:B------:R-:W-:Y:S05]  /*2f70*/  BSYNC B1 ;  /* 0x0000000000017941 */ /* 0x000fea0003800000 */
.L_x_72:
        /* <DEDUP_REMOVED lines=9> */
.L_x_75:
[----:B------:R-:W-:Y:S05]  /*3010*/  BSYNC B1 ;  /* 0x0000000000017941 */ /* 0x000fea0003800000 */
.L_x_74:
        /* <DEDUP_REMOVED lines=9> */
.L_x_77:
[----:B------:R-:W-:Y:S05]  /*30b0*/  BSYNC B1 ;  /* 0x0000000000017941 */ /* 0x000fea0003800000 */
.L_x_76:
        /* <DEDUP_REMOVED lines=10> */
.L_x_79:
[----:B------:R-:W-:Y:S05]  /*3160*/  BSYNC B1 ;  /* 0x0000000000017941 */ /* 0x000fea0003800000 */
.L_x_78:
        /* <DEDUP_REMOVED lines=10> */
.L_x_81:
[----:B------:R-:W-:Y:S05]  /*3210*/  BSYNC B1 ;  /* 0x0000000000017941 */ /* 0x000fea0003800000 */
.L_x_80:
        /* <DEDUP_REMOVED lines=9> */
.L_x_83:
[----:B------:R-:W-:Y:S05]  /*32b0*/  BSYNC B1 ;  /* 0x0000000000017941 */ /* 0x000fea0003800000 */
.L_x_82:
        /* <DEDUP_REMOVED lines=9> */
.L_x_85:
[----:B------:R-:W-:Y:S05]  /*3350*/  BSYNC B1 ;  /* 0x0000000000017941 */ /* 0x000fea0003800000 */
.L_x_84:
        /* <DEDUP_REMOVED lines=10> */
.L_x_87:
[----:B------:R-:W-:Y:S05]  /*3400*/  BSYNC B1 ;  /* 0x0000000000017941 */ /* 0x000fea0003800000 */
.L_x_86:
        /* <DEDUP_REMOVED lines=10> */
.L_x_89:
[----:B------:R-:W-:Y:S05]  /*34b0*/  BSYNC B1 ;  /* 0x0000000000017941 */ /* 0x000fea0003800000 */
.L_x_88:
        /* <DEDUP_REMOVED lines=9> */
.L_x_91:
[----:B------:R-:W-:Y:S05]  /*3550*/  BSYNC B1 ;  /* 0x0000000000017941 */ /* 0x000fea0003800000 */
.L_x_90:
        /* <DEDUP_REMOVED lines=9> */
.L_x_93:
[----:B------:R-:W-:Y:S05]  /*35f0*/  BSYNC B1 ;  /* 0x0000000000017941 */ /* 0x000fea0003800000 */
.L_x_92:
        /* <DEDUP_REMOVED lines=10> */
.L_x_95:
[----:B------:R-:W-:Y:S05]  /*36a0*/  BSYNC B1 ;  /* 0x0000000000017941 */ /* 0x000fea0003800000 */
.L_x_94:
        /* <DEDUP_REMOVED lines=10> */
.L_x_97:
[----:B------:R-:W-:Y:S05]  /*3750*/  BSYNC B1 ;  /* 0x0000000000017941 */ /* 0x000fea0003800000 */
.L_x_96:
        /* <DEDUP_REMOVED lines=9> */
.L_x_99:
[----:B------:R-:W-:Y:S05]  /*37f0*/  BSYNC B1 ;  /* 0x0000000000017941 */ /* 0x000fea0003800000 */
.L_x_98:
        /* <DEDUP_REMOVED lines=9> */
.L_x_101:
[----:B------:R-:W-:Y:S05]  /*3890*/  BSYNC B1 ;  /* 0x0000000000017941 */ /* 0x000fea0003800000 */
.L_x_100:
        /* <DEDUP_REMOVED lines=10> */
.L_x_103:
[----:B------:R-:W-:Y:S05]  /*3940*/  BSYNC B1 ;  /* 0x0000000000017941 */ /* 0x000fea0003800000 */
.L_x_102:
        /* <DEDUP_REMOVED lines=10> */
.L_x_105:
[----:B------:R-:W-:Y:S05]  /*39f0*/  BSYNC B1 ;  /* 0x0000000000017941 */ /* 0x000fea0003800000 */
.L_x_104:
        /* <DEDUP_REMOVED lines=9> */
.L_x_107:
[----:B------:R-:W-:Y:S05]  /*3a90*/  BSYNC B1 ;  /* 0x0000000000017941 */ /* 0x000fea0003800000 */
.L_x_106:
        /* <DEDUP_REMOVED lines=9> */
.L_x_109:
[----:B------:R-:W-:Y:S05]  /*3b30*/  BSYNC B1 ;  /* 0x0000000000017941 */ /* 0x000fea0003800000 */
.L_x_108:
        /* <DEDUP_REMOVED lines=10> */
.L_x_111:
[----:B------:R-:W-:Y:S05]  /*3be0*/  BSYNC B1 ;  /* 0x0000000000017941 */ /* 0x000fea0003800000 */
.L_x_110:
        /* <DEDUP_REMOVED lines=10> */
.L_x_113:
[----:B------:R-:W-:Y:S05]  /*3c90*/  BSYNC B1 ;  /* 0x0000000000017941 */ /* 0x000fea0003800000 */
.L_x_112:
        /* <DEDUP_REMOVED lines=9> */
.L_x_115:
[----:B------:R-:W-:Y:S05]  /*3d30*/  BSYNC B1 ;  /* 0x0000000000017941 */ /* 0x000fea0003800000 */
.L_x_114:
        /* <DEDUP_REMOVED lines=9> */
.L_x_117:
[----:B------:R-:W-:Y:S05]  /*3dd0*/  BSYNC B1 ;  /* 0x0000000000017941 */ /* 0x000fea0003800000 */
.L_x_116:
        /* <DEDUP_REMOVED lines=10> */
.L_x_119:
[----:B------:R-:W-:Y:S05]  /*3e80*/  BSYNC B1 ;  /* 0x0000000000017941 */ /* 0x000fea0003800000 */
.L_x_118:
        /* <DEDUP_REMOVED lines=10> */
.L_x_121:
[----:B------:R-:W-:Y:S05]  /*3f30*/  BSYNC B1 ;  /* 0x0000000000017941 */ /* 0x000fea0003800000 */
.L_x_120:
        /* <DEDUP_REMOVED lines=9> */
.L_x_123:
[----:B------:R-:W-:Y:S05]  /*3fd0*/  BSYNC B1 ;  /* 0x0000000000017941 */ /* 0x000fea0003800000 */
.L_x_122:
        /* <DEDUP_REMOVED lines=9> */
.L_x_125:
[----:B------:R-:W-:Y:S05]  /*4070*/  BSYNC B1 ;  /* 0x0000000000017941 */ /* 0x000fea0003800000 */
.L_x_124:
        /* <DEDUP_REMOVED lines=10> */
.L_x_127:
[----:B------:R-:W-:Y:S05]  /*4120*/  BSYNC B1 ;  /* 0x0000000000017941 */ /* 0x000fea0003800000 */
.L_x_126:
        /* <DEDUP_REMOVED lines=10> */
.L_x_129:
[----:B------:R-:W-:Y:S05]  /*41d0*/  BSYNC B1 ;  /* 0x0000000000017941 */ /* 0x000fea0003800000 */
.L_x_128:
        /* <DEDUP_REMOVED lines=9> */
.L_x_131:
[----:B------:R-:W-:Y:S05]  /*4270*/  BSYNC B1 ;  /* 0x0000000000017941 */ /* 0x000fea0003800000 */
.L_x_130:
        /* <DEDUP_REMOVED lines=9> */
.L_x_133:
[----:B------:R-:W-:Y:S05]  /*4310*/  BSYNC B1 ;  /* 0x0000000000017941 */ /* 0x000fea0003800000 */
.L_x_132:
        /* <DEDUP_REMOVED lines=10> */
.L_x_135:
[----:B------:R-:W-:Y:S05]  /*43c0*/  BSYNC B1 ;  /* 0x0000000000017941 */ /* 0x000fea0003800000 */
.L_x_134:
        /* <DEDUP_REMOVED lines=10> */
.L_x_137:
[----:B------:R-:W-:Y:S05]  /*4470*/  BSYNC B1 ;  /* 0x0000000000017941 */ /* 0x000fea0003800000 */
.L_x_136:
        /* <DEDUP_REMOVED lines=9> */
.L_x_139:
[----:B------:R-:W-:Y:S05]  /*4510*/  BSYNC B1 ;  /* 0x0000000000017941 */ /* 0x000fea0003800000 */
.L_x_138:
        /* <DEDUP_REMOVED lines=9> */
.L_x_141:
[----:B------:R-:W-:Y:S05]  /*45b0*/  BSYNC B1 ;  /* 0x0000000000017941 */ /* 0x000fea0003800000 */
.L_x_140:
        /* <DEDUP_REMOVED lines=10> */
.L_x_143:
[----:B------:R-:W-:Y:S05]  /*4660*/  BSYNC B1 ;  /* 0x0000000000017941 */ /* 0x000fea0003800000 */
.L_x_142:
        /* <DEDUP_REMOVED lines=10> */
.L_x_145:
[----:B------:R-:W-:Y:S05]  /*4710*/  BSYNC B1 ;  /* 0x0000000000017941 */ /* 0x000fea0003800000 */
.L_x_144:
        /* <DEDUP_REMOVED lines=9> */
.L_x_147:
[----:B------:R-:W-:Y:S05]  /*47b0*/  BSYNC B1 ;  /* 0x0000000000017941 */ /* 0x000fea0003800000 */
.L_x_146:
        /* <DEDUP_REMOVED lines=9> */
.L_x_149:
[----:B------:R-:W-:Y:S05]  /*4850*/  BSYNC B1 ;  /* 0x0000000000017941 */ /* 0x000fea0003800000 */
.L_x_148:
        /* <DEDUP_REMOVED lines=10> */
.L_x_151:
[----:B------:R-:W-:Y:S05]  /*4900*/  BSYNC B1 ;  /* 0x0000000000017941 */ /* 0x000fea0003800000 */
.L_x_150:
[----:B0----5:R-:W-:Y:S01]  /*4910*/  HADD2.F32 R2, -RZ, R19.H0_H0 ;  /* 0x20000013ff027230 */ /* 0x021fe20000004100 */
[----:B------:R-:W-:Y:S01]  /*4920*/  ISETP.GT.AND P0, PT, R3, 0x79, PT ;  /* 0x000000790300780c */ /* 0x000fe20003f04270 */
[----:B------:R-:W-:Y:S01]  /*4930*/  @P2 IMAD.MOV.U32 R3, RZ, RZ, R9 ;  /* 0x000000ffff032224 */ /* 0x000fe200078e0009 */
[----:B------:R-:W-:Y:S02]  /*4940*/  BSSY B1, `(.L_x_152) ;  /* 0x0000009000017945 */ /* 0x000fe40003800000 */
[----:B------:R-:W-:Y:S01]  /*4950*/  FMUL R13, R2, R89 ;  /* 0x00000059020d7220 */ /* 0x000fe20000400000 */
[----:B------:R-:W-:Y:S01]  /*4960*/  @P2 IMAD.MOV.U32 R2, RZ, RZ, R8 ;  /* 0x000000ffff022224 */ /* 0x000fe200078e0008 */
[----:B------:R-:W-:Y:S02]  /*4970*/  ISETP.GT.AND P3, PT, R0, RZ, P0 ;  /* 0x000000ff0000720c */ /* 0x000fe40000764270 */
[----:B------:R-:W-:-:S05]  /*4980*/  FFMA R13, R84, R88, R13 ;  /* 0x00000058540d7223 */ /* 0x000fca000000000d */
[----:B------:R-:W-:-:S05]  /*4990*/  F2FP.F16.F32.PACK_AB R13, RZ, R13 ;  /* 0x0000000dff0d723e */ /* 0x000fca00000000ff */
[----:B------:R0:W-:Y:S01]  /*49a0*/  @P2 STG.E.U16 desc[UR36][R2.64+0xf0], R13 ;  /* 0x0000f00d02002986 */ /* 0x0001e2000c101524 */
[----:B------:R-:W-:Y:S05]  /*49b0*/  @!P3 BRA `(.L_x_153) ;  /* 0x000000000004b947 */ /* 0x000fea0003800000 */
[----:B------:R0:W5:Y:S02]  /*49c0*/  LDG.E.LTC128B.U16 R19, desc[UR36][R4.64+0xf2] ;  /* 0x0000f22404137981 */ /* 0x000164000c1e1520 */
.L_x_153:
[----:B------:R-:W-:Y:S05]  /*49d0*/  BSYNC B1 ;  /* 0x0000000000017941 */ /* 0x000fea0003800000 */
.L_x_152:
        /* <DEDUP_REMOVED lines=9> */
.L_x_155:
[----:B------:R-:W-:Y:S05]  /*4a70*/  BSYNC B1 ;  /* 0x0000000000017941 */ /* 0x000fea0003800000 */
.L_x_154:
[----:B0----5:R-:W-:Y:S01]  /*4a80*/  HADD2.F32 R2, -RZ, R19.H0_H0 ;  /* 0x20000013ff027230 */ /* 0x021fe20000004100 */
[----:B------:R-:W-:Y:S01]  /*4a90*/  ISETP.GT.AND P0, PT, R0, 0x8, P0 ;  /* 0x000000080000780c */ /* 0x000fe20000704270 */
[----:B------:R-:W-:Y:S03]  /*4aa0*/  BSSY B1, `(.L_x_156) ;  /* 0x000000a000017945 */ /* 0x000fe60003800000 */
[----:B------:R-:W-:Y:S01]  /*4ab0*/  FMUL R3, R2, R89 ;  /* 0x0000005902037220 */ /* 0x000fe20000400000 */
[----:B------:R-:W-:-:S03]  /*4ac0*/  @P1 IMAD.MOV.U32 R2, RZ, RZ, R10 ;  /* 0x000000ffff021224 */ /* 0x000fc600078e000a */
[----:B------:R-:W-:-:S05]  /*4ad0*/  FFMA R3, R86, R88, R3 ;  /* 0x0000005856037223 */ /* 0x000fca0000000003 */
[----:B------:R-:W-:-:S04]  /*4ae0*/  F2FP.F16.F32.PACK_AB R3, RZ, R3 ;  /* 0x00000003ff03723e */ /* 0x000fc800000000ff */
[----:B----4-:R-:W-:Y:S01]  /*4af0*/  PRMT R4, R3, 0x7610, R4 ;  /* 0x0000761003047816 */ /* 0x010fe20000000004 */
[----:B------:R-:W-:-:S05]  /*4b00*/  @P1 IMAD.MOV.U32 R3, RZ, RZ, R11 ;  /* 0x000000ffff031224 */ /* 0x000fca00078e000b */
[----:B------:R0:W-:Y:S01]  /*4b10*/  @P1 STG.E.U16 desc[UR36][R2.64+0xf0], R4 ;  /* 0x0000f00402001986 */ /* 0x0001e2000c101524 */
[----:B------:R-:W-:Y:S05]  /*4b20*/  @!P0 BRA `(.L_x_157) ;  /* 0x0000000000048947 */ /* 0x000fea0003800000 */
[----:B------:R4:W5:Y:S02]  /*4b30*/  LDG.E.LTC128B.U16 R19, desc[UR36][R6.64+0xf2] ;  /* 0x0000f22406137981 */ /* 0x000964000c1e1520 */
.L_x_157:
[----:B------:R-:W-:Y:S05]  /*4b40*/  BSYNC B1 ;  /* 0x0000000000017941 */ /* 0x000fea0003800000 */
.L_x_156:
[----:B------:R-:W-:Y:S05]  /*4b50*/  @!P0 BRA `(.L_x_158) ;  /* 0x0000001000e88947 */ /* 0x000fea0003800000 */
[----:B-----5:R-:W-:-:S05]  /*4b60*/  HADD2.F32 R0, -RZ, R19.H0_H0 ;  /* 0x20000013ff007230 */ /* 0x020fca0000004100 */
[----:B------:R-:W-:-:S04]  /*4b70*/  FMUL R0, R0, R89 ;  /* 0x0000005900007220 */ /* 0x000fc80000400000 */
[----:B------:R-:W-:-:S05]  /*4b80*/  FFMA R0, R87, R88, R0 ;  /* 0x0000005857007223 */ /* 0x000fca0000000000 */
[----:B------:R-:W-:-:S05]  /*4b90*/  F2FP.F16.F32.PACK_AB R0, RZ, R0 ;  /* 0x00000000ff00723e */ /* 0x000fca00000000ff */
[----:B------:R0:W-:Y:S01]  /*4ba0*/  STG.E.U16 desc[UR36][R10.64+0xf2], R0 ;  /* 0x0000f2000a007986 */ /* 0x0001e2000c101524 */
[----:B------:R-:W-:Y:S05]  /*4bb0*/  BRA `(.L_x_158) ;  /* 0x0000001000d07947 */ /* 0x000fea0003800000 */
.L_x_33:
[----:B------:R-:W-:Y:S01]  /*4bc0*/  ISETP.GT.AND P0, PT, R3, 0x1, PT ;  /* 0x000000010300780c */ /* 0x000fe20003f04270 */
[----:B------:R-:W-:Y:S01]  /*4bd0*/  ULDC.64 UR4, c[0x0][0x5c0] ;  /* 0x0001700000047ab9 */ /* 0x000fe20000000a00 */
[-C--:B------:R-:W-:Y:S01]  /*4be0*/  FMUL R24, R24, R88.reuse ;  /* 0x0000005818187220 */ /* 0x080fe20000400000 */
[-C--:B------:R-:W-:Y:S01]  /*4bf0*/  FMUL R25, R25, R88.reuse ;  /* 0x0000005819197220 */ /* 0x080fe20000400000 */
[----:B------:R-:W-:Y:S01]  /*4c00*/  ISETP.GT.AND P3, PT, R0, RZ, P0 ;  /* 0x000000ff0000720c */ /* 0x000fe20000764270 */
[-C--:B------:R-:W-:Y:S01]  /*4c10*/  FMUL R26, R26, R88.reuse ;  /* 0x000000581a1a7220 */ /* 0x080fe20000400000 */
[----:B------:R-:W-:Y:S01]  /*4c20*/  LEA R4, P4, R104, UR4, 0x1 ;  /* 0x0000000468047c11 */ /* 0x000fe2000f8808ff */
[----:B------:R-:W-:Y:S01]  /*4c30*/  FMUL R27, R27, R88 ;  /* 0x000000581b1b7220 */ /* 0x000fe20000400000 */
[----:B------:R-:W-:Y:S01]  /*4c40*/  F2FP.F16.F32.PACK_AB R24, RZ, R24 ;  /* 0x00000018ff18723e */ /* 0x000fe200000000ff */
[-C--:B------:R-:W-:Y:S01]  /*4c50*/  FMUL R28, R28, R88.reuse ;  /* 0x000000581c1c7220 */ /* 0x080fe20000400000 */
[----:B------:R-:W-:Y:S01]  /*4c60*/  LEA.HI.X R5, R104, UR5, R9, 0x1, P4 ;  /* 0x0000000568057c11 */ /* 0x000fe2000a0f0c09 */
[-C--:B------:R-:W-:Y:S01]  /*4c70*/  FMUL R29, R29, R88.reuse ;  /* 0x000000581d1d7220 */ /* 0x080fe20000400000 */
[----:B------:R-:W-:Y:S01]  /*4c80*/  F2FP.F16.F32.PACK_AB R25, RZ, R25 ;  /* 0x00000019ff19723e */ /* 0x000fe200000000ff */
[-C--:B------:R-:W-:Y:S01]  /*4c90*/  FMUL R30, R30, R88.reuse ;  /* 0x000000581e1e7220 */ /* 0x080fe20000400000 */
[----:B------:R-:W-:Y:S01]  /*4ca0*/  SHF.L.U64.HI R7, R6, 0x4, R7 ;  /* 0x0000000406077819 */ /* 0x000fe20000010207 */
[----:B------:R-:W-:Y:S01]  /*4cb0*/  @P1 STG.E.U16 desc[UR36][R4.64], R24 ;  /* 0x0000001804001986 */ /* 0x000fe2000c101524 */
[----:B------:R-:W-:Y:S01]  /*4cc0*/  ISETP.GT.AND P1, PT, R3, 0x8, PT ;  /* 0x000000080300780c */ /* 0x000fe20003f24270 */
[----:B------:R-:W-:Y:S01]  /*4cd0*/  FMUL R31, R31, R88 ;  /* 0x000000581f1f7220 */ /* 0x000fe20000400000 */
[----:B------:R-:W-:Y:S01]  /*4ce0*/  ISETP.GT.AND P4, PT, R0, 0x8, P0 ;  /* 0x000000080000780c */ /* 0x000fe20000784270 */
[----:B------:R-:W-:Y:S01]  /*4cf0*/  @P3 STG.E.U16 desc[UR36][R4.64+0x2], R25 ;  /* 0x0000021904003986 */ /* 0x000fe2000c101524 */
[----:B------:R-:W-:Y:S01]  /*4d00*/  LEA R6, P3, R6, R4, 0x4 ;  /* 0x0000000406067211 */ /* 0x000fe200078620ff */
[-C--:B------:R-:W-:Y:S01]  /*4d10*/  FMUL R32, R32, R88.reuse ;  /* 0x0000005820207220 */ /* 0x080fe20000400000 */
[C---:B------:R-:W-:Y:S01]  /*4d20*/  ISETP.GT.AND P2, PT, R0.reuse, 0x8, P2 ;  /* 0x000000080000780c */ /* 0x040fe20001744270 */
[-C--:B------:R-:W-:Y:S01]  /*4d30*/  FMUL R33, R33, R88.reuse ;  /* 0x0000005821217220 */ /* 0x080fe20000400000 */
[----:B------:R-:W-:Y:S01]  /*4d40*/  ISETP.GT.AND P0, PT, R3, 0x9, PT ;  /* 0x000000090300780c */ /* 0x000fe20003f04270 */
[----:B------:R-:W-:Y:S01]  /*4d50*/  IMAD.X R7, R7, 0x1, R5, P3 ;  /* 0x0000000107077824 */ /* 0x000fe200018e0605 */
[----:B------:R-:W-:Y:S01]  /*4d60*/  ISETP.GT.AND P5, PT, R0, RZ, P1 ;  /* 0x000000ff0000720c */ /* 0x000fe20000fa4270 */
[-C--:B------:R-:W-:Y:S01]  /*4d70*/  FMUL R34, R34, R88.reuse ;  /* 0x0000005822227220 */ /* 0x080fe20000400000 */
[----:B------:R-:W-:Y:S01]  /*4d80*/  ISETP.GT.AND P3, PT, R0, RZ, P0 ;  /* 0x000000ff0000720c */ /* 0x000fe20000764270 */
[----:B------:R-:W-:Y:S01]  /*4d90*/  FMUL R35, R35, R88 ;  /* 0x0000005823237220 */ /* 0x000fe20000400000 */
[----:B------:R-:W-:Y:S01]  /*4da0*/  F2FP.F16.F32.PACK_AB R26, RZ, R26 ;  /* 0x0000001aff1a723e */ /* 0x000fe200000000ff */
[-C--:B------:R-:W-:Y:S01]  /*4db0*/  FMUL R36, R36, R88.reuse ;  /* 0x0000005824247220 */ /* 0x080fe20000400000 */
[----:B------:R-:W-:Y:S01]  /*4dc0*/  F2FP.F16.F32.PACK_AB R27, RZ, R27 ;  /* 0x0000001bff1b723e */ /* 0x000fe200000000ff */
[----:B------:R-:W-:Y:S01]  /*4dd0*/  FMUL R37, R37, R88 ;  /* 0x0000005825257220 */ /* 0x000fe20000400000 */
[----:B------:R-:W-:Y:S01]  /*4de0*/  F2FP.F16.F32.PACK_AB R28, RZ, R28 ;  /* 0x0000001cff1c723e */ /* 0x000fe200000000ff */
[----:B------:R-:W-:Y:S01]  /*4df0*/  @P2 STG.E.U16 desc[UR36][R6.64], R26 ;  /* 0x0000001a06002986 */ /* 0x000fe2000c101524 */
[----:B------:R-:W-:Y:S01]  /*4e00*/  F2FP.F16.F32.PACK_AB R29, RZ, R29 ;  /* 0x0000001dff1d723e */ /* 0x000fe200000000ff */
[-C--:B------:R-:W-:Y:S01]  /*4e10*/  FMUL R38, R38, R88.reuse ;  /* 0x0000005826267220 */ /* 0x080fe20000400000 */
[C---:B------:R-:W-:Y:S01]  /*4e20*/  ISETP.GT.AND P2, PT, R0.reuse, 0x8, P1 ;  /* 0x000000080000780c */ /* 0x040fe20000f44270 */
[----:B------:R-:W-:Y:S01]  /*4e30*/  @P4 STG.E.U16 desc[UR36][R6.64+0x2], R27 ;  /* 0x0000021b06004986 */ /* 0x000fe2000c101524 */
[----:B------:R-:W-:Y:S01]  /*4e40*/  ISETP.GT.AND P1, PT, R3, 0x10, PT ;  /* 0x000000100300780c */ /* 0x000fe20003f24270 */
[----:B------:R-:W-:Y:S01]  /*4e50*/  FMUL R39, R39, R88 ;  /* 0x0000005827277220 */ /* 0x000fe20000400000 */
[----:B------:R-:W-:Y:S01]  /*4e60*/  F2FP.F16.F32.PACK_AB R30, RZ, R30 ;  /* 0x0000001eff1e723e */ /* 0x000fe200000000ff */
[----:B------:R-:W-:Y:S01]  /*4e70*/  @P5 STG.E.U16 desc[UR36][R4.64+0x10], R28 ;  /* 0x0000101c04005986 */ /* 0x000fe2000c101524 */
[----:B------:R-:W-:Y:S01]  /*4e80*/  ISETP.GT.AND P4, PT, R0, RZ, P1 ;  /* 0x000000ff0000720c */ /* 0x000fe20000f84270 */
[-C--:B------:R-:W-:Y:S01]  /*4e90*/  FMUL R40, R40, R88.reuse ;  /* 0x0000005828287220 */ /* 0x080fe20000400000 */
[----:B------:R-:W-:Y:S01]  /*4ea0*/  F2FP.F16.F32.PACK_AB R31, RZ, R31 ;  /* 0x0000001fff1f723e */ /* 0x000fe200000000ff */
[----:B------:R-:W-:Y:S01]  /*4eb0*/  @P3 STG.E.U16 desc[UR36][R4.64+0x12], R29 ;  /* 0x0000121d04003986 */ /* 0x000fe2000c101524 */
[----:B------:R-:W-:Y:S01]  /*4ec0*/  ISETP.GT.AND P3, PT, R0, 0x8, P0 ;  /* 0x000000080000780c */ /* 0x000fe20000764270 */
[----:B------:R-:W-:Y:S01]  /*4ed0*/  FMUL R41, R41, R88 ;  /* 0x0000005829297220 */ /* 0x000fe20000400000 */
[----:B------:R-:W-:Y:S01]  /*4ee0*/  ISETP.GT.AND P0, PT, R3, 0x11, PT ;  /* 0x000000110300780c */ /* 0x000fe20003f04270 */
[----:B------:R-:W-:Y:S01]  /*4ef0*/  @P2 STG.E.U16 desc[UR36][R6.64+0x10], R30 ;  /* 0x0000101e06002986 */ /* 0x000fe2000c101524 */
[----:B------:R-:W-:Y:S01]  /*4f00*/  F2FP.F16.F32.PACK_AB R32, RZ, R32 ;  /* 0x00000020ff20723e */ /* 0x000fe200000000ff */
[-C--:B------:R-:W-:Y:S01]  /*4f10*/  FMUL R42, R42, R88.reuse ;  /* 0x000000582a2a7220 */ /* 0x080fe20000400000 */
[C---:B------:R-:W-:Y:S01]  /*4f20*/  ISETP.GT.AND P5, PT, R0.reuse, RZ, P0 ;  /* 0x000000ff0000720c */ /* 0x040fe200007a4270 */
[-C--:B------:R-:W-:Y:S01]  /*4f30*/  FMUL R43, R43, R88.reuse ;  /* 0x000000582b2b7220 */ /* 0x080fe20000400000 */
[----:B------:R-:W-:Y:S01]  /*4f40*/  ISETP.GT.AND P2, PT, R0, 0x8, P1 ;  /* 0x000000080000780c */ /* 0x000fe20000f44270 */
[-C--:B------:R-:W-:Y:S01]  /*4f50*/  FMUL R44, R44, R88.reuse ;  /* 0x000000582c2c7220 */ /* 0x080fe20000400000 */
[----:B------:R-:W-:Y:S01]  /*4f60*/  ISETP.GT.AND P1, PT, R3, 0x18, PT ;  /* 0x000000180300780c */ /* 0x000fe20003f24270 */
[-C--:B------:R-:W-:Y:S01]  /*4f70*/  FMUL R45, R45, R88.reuse ;  /* 0x000000582d2d7220 */ /* 0x080fe20000400000 */
[----:B------:R-:W-:Y:S01]  /*4f80*/  F2FP.F16.F32.PACK_AB R33, RZ, R33 ;  /* 0x00000021ff21723e */ /* 0x000fe200000000ff */
[----:B------:R-:W-:Y:S01]  /*4f90*/  @P3 STG.E.U16 desc[UR36][R6.64+0x12], R31 ;  /* 0x0000121f06003986 */ /* 0x000fe2000c101524 */
[----:B------:R-:W-:Y:S01]  /*4fa0*/  ISETP.GT.AND P3, PT, R0, 0x8, P0 ;  /* 0x000000080000780c */ /* 0x000fe20000764270 */
[-C--:B------:R-:W-:Y:S01]  /*4fb0*/  FMUL R46, R46, R88.reuse ;  /* 0x000000582e2e7220 */ /* 0x080fe20000400000 */
[----:B------:R-:W-:Y:S01]  /*4fc0*/  ISETP.GT.AND P0, PT, R3, 0x19, PT ;  /* 0x000000190300780c */ /* 0x000fe20003f04270 */
[----:B------:R-:W-:Y:S01]  /*4fd0*/  @P4 STG.E.U16 desc[UR36][R4.64+0x20], R32 ;  /* 0x0000202004004986 */ /* 0x000fe2000c101524 */
[C---:B------:R-:W-:Y:S01]  /*4fe0*/  ISETP.GT.AND P4, PT, R0.reuse, RZ, P1 ;  /* 0x000000ff0000720c */ /* 0x040fe20000f84270 */
[----:B------:R-:W-:Y:S01]  /*4ff0*/  FMUL R47, R47, R88 ;  /* 0x000000582f2f7220 */ /* 0x000fe20000400000 */
[----:B------:R-:W-:Y:S01]  /*5000*/  F2FP.F16.F32.PACK_AB R34, RZ, R34 ;  /* 0x00000022ff22723e */ /* 0x000fe200000000ff */
[----:B------:R-:W-:Y:S01]  /*5010*/  @P5 STG.E.U16 desc[UR36][R4.64+0x22], R33 ;  /* 0x0000222104005986 */ /* 0x000fe2000c101524 */
[----:B------:R-:W-:Y:S01]  /*5020*/  ISETP.GT.AND P5, PT, R0, RZ, P0 ;  /* 0x000000ff0000720c */ /* 0x000fe200007a4270 */
[----:B------:R-:W-:Y:S01]  /*5030*/  FMUL R48, R48, R88 ;  /* 0x0000005830307220 */ /* 0x000fe20000400000 */
[----:B------:R-:W-:Y:S01]  /*5040*/  F2FP.F16.F32.PACK_AB R35, RZ, R35 ;  /* 0x00000023ff23723e */ /* 0x000fe200000000ff */
[----:B------:R-:W-:Y:S01]  /*5050*/  @P2 STG.E.U16 desc[UR36][R6.64+0x20], R34 ;  /* 0x0000202206002986 */ /* 0x000fe2000c101524 */
[----:B------:R-:W-:Y:S01]  /*5060*/  F2FP.F16.F32.PACK_AB R36, RZ, R36 ;  /* 0x00000024ff24723e */ /* 0x000fe200000000ff */
[-C--:B------:R-:W-:Y:S01]  /*5070*/  FMUL R49, R49, R88.reuse ;  /* 0x0000005831317220 */ /* 0x080fe20000400000 */
[----:B------:R-:W-:Y:S01]  /*5080*/  ISETP.GT.AND P2, PT, R0, 0x8, P1 ;  /* 0x000000080000780c */ /* 0x000fe20000f44270 */
[----:B------:R-:W-:Y:S01]  /*5090*/  @P3 STG.E.U16 desc[UR36][R6.64+0x22], R35 ;  /* 0x0000222306003986 */ /* 0x000fe2000c101524 */
[----:B------:R-:W-:Y:S01]  /*50a0*/  ISETP.GT.AND P1, PT, R3, 0x20, PT ;  /* 0x000000200300780c */ /* 0x000fe20003f24270 */
[-C--:B------:R-:W-:Y:S01]  /*50b0*/  FMUL R50, R50, R88.reuse ;  /* 0x0000005832327220 */ /* 0x080fe20000400000 */
[----:B------:R-:W-:Y:S01]  /*50c0*/  F2FP.F16.F32.PACK_AB R37, RZ, R37 ;  /* 0x00000025ff25723e */ /* 0x000fe200000000ff */
[----:B------:R-:W-:Y:S01]  /*50d0*/  @P4 STG.E.U16 desc[UR36][R4.64+0x30], R36 ;  /* 0x0000302404004986 */ /* 0x000fe2000c101524 */
[C---:B------:R-:W-:Y:S01]  /*50e0*/  ISETP.GT.AND P3, PT, R0.reuse, 0x8, P0 ;  /* 0x000000080000780c */ /* 0x040fe20000764270 */
[-C--:B------:R-:W-:Y:S01]  /*50f0*/  FMUL R51, R51, R88.reuse ;  /* 0x0000005833337220 */ /* 0x080fe20000400000 */
[----:B------:R-:W-:Y:S01]  /*5100*/  ISETP.GT.AND P0, PT, R3, 0x21, PT ;  /* 0x000000210300780c */ /* 0x000fe20003f04270 */
[----:B------:R-:W-:Y:S01]  /*5110*/  @P5 STG.E.U16 desc[UR36][R4.64+0x32], R37 ;  /* 0x0000322504005986 */ /* 0x000fe2000c101524 */
[----:B------:R-:W-:Y:S01]  /*5120*/  ISETP.GT.AND P4, PT, R0, RZ, P1 ;  /* 0x000000ff0000720c */ /* 0x000fe20000f84270 */
[----:B------:R-:W-:Y:S01]  /*5130*/  FMUL R52, R52, R88 ;  /* 0x0000005834347220 */ /* 0x000fe20000400000 */
[----:B------:R-:W-:Y:S01]  /*5140*/  F2FP.F16.F32.PACK_AB R38, RZ, R38 ;  /* 0x00000026ff26723e */ /* 0x000fe200000000ff */
[-C--:B------:R-:W-:Y:S01]  /*5150*/  FMUL R53, R53, R88.reuse ;  /* 0x0000005835357220 */ /* 0x080fe20000400000 */
        /* <DEDUP_REMOVED lines=113> */
[----:B------:R-:W-:Y:S01]  /*5870*/  FMUL R87, R87, R88 ;  /* 0x0000005857577220 */ /* 0x000fe20000400000 */
[----:B------:R-:W-:Y:S01]  /*5880*/  ISETP.GT.AND P0, PT, R3, 0x51, PT ;  /* 0x000000510300780c */ /* 0x000fe20003f04270 */
[----:B------:R-:W-:Y:S01]  /*5890*/  @P5 STG.E.U16 desc[UR36][R4.64+0x92], R61 ;  /* 0x0000923d04005986 */ /* 0x000fe2000c101524 */
[----:B------:R-:W-:-:S02]  /*58a0*/  ISETP.GT.AND P4, PT, R0, RZ, P1 ;  /* 0x000000ff0000720c */ /* 0x000fc40000f84270 */
[----:B------:R-:W-:Y:S02]  /*58b0*/  F2FP.F16.F32.PACK_AB R62, RZ, R62 ;  /* 0x0000003eff3e723e */ /* 0x000fe400000000ff */
[C---:B------:R-:W-:Y:S02]  /*58c0*/  ISETP.GT.AND P5, PT, R0.reuse, RZ, P0 ;  /* 0x000000ff0000720c */ /* 0x040fe400007a4270 */
[----:B------:R-:W-:Y:S01]  /*58d0*/  F2FP.F16.F32.PACK_AB R63, RZ, R63 ;  /* 0x0000003fff3f723e */ /* 0x000fe200000000ff */
[----:B------:R-:W-:Y:S01]  /*58e0*/  @P2 STG.E.U16 desc[UR36][R6.64+0x90], R62 ;  /* 0x0000903e06002986 */ /* 0x000fe2000c101524 */
[----:B------:R-:W-:Y:S02]  /*58f0*/  F2FP.F16.F32.PACK_AB R64, RZ, R64 ;  /* 0x00000040ff40723e */ /* 0x000fe400000000ff */
[----:B------:R-:W-:Y:S01]  /*5900*/  ISETP.GT.AND P2, PT, R0, 0x8, P1 ;  /* 0x000000080000780c */ /* 0x000fe20000f44270 */
[----:B------:R-:W-:Y:S01]  /*5910*/  @P3 STG.E.U16 desc[UR36][R6.64+0x92], R63 ;  /* 0x0000923f06003986 */ /* 0x000fe2000c101524 */
[----:B------:R-:W-:-:S02]  /*5920*/  ISETP.GT.AND P1, PT, R3, 0x58, PT ;  /* 0x000000580300780c */ /* 0x000fc40003f24270 */
[----:B------:R-:W-:Y:S01]  /*5930*/  F2FP.F16.F32.PACK_AB R65, RZ, R65 ;  /* 0x00000041ff41723e */ /* 0x000fe200000000ff */
[----:B------:R-:W-:Y:S01]  /*5940*/  @P4 STG.E.U16 desc[UR36][R4.64+0xa0], R64 ;  /* 0x0000a04004004986 */ /* 0x000fe2000c101524 */
[C---:B------:R-:W-:Y:S02]  /*5950*/  ISETP.GT.AND P3, PT, R0.reuse, 0x8, P0 ;  /* 0x000000080000780c */ /* 0x040fe40000764270 */
[----:B------:R-:W-:Y:S01]  /*5960*/  ISETP.GT.AND P0, PT, R3, 0x59, PT ;  /* 0x000000590300780c */ /* 0x000fe20003f04270 */
[----:B------:R-:W-:Y:S01]  /*5970*/  @P5 STG.E.U16 desc[UR36][R4.64+0xa2], R65 ;  /* 0x0000a24104005986 */ /* 0x000fe2000c101524 */
[C---:B------:R-:W-:Y:S02]  /*5980*/  ISETP.GT.AND P4, PT, R0.reuse, RZ, P1 ;  /* 0x000000ff0000720c */ /* 0x040fe40000f84270 */
[----:B------:R-:W-:Y:S02]  /*5990*/  F2FP.F16.F32.PACK_AB R66, RZ, R66 ;  /* 0x00000042ff42723e */ /* 0x000fe400000000ff */
[----:B------:R-:W-:-:S02]  /*59a0*/  ISETP.GT.AND P5, PT, R0, RZ, P0 ;  /* 0x000000ff0000720c */ /* 0x000fc400007a4270 */
[----:B------:R-:W-:Y:S01]  /*59b0*/  F2FP.F16.F32.PACK_AB R67, RZ, R67 ;  /* 0x00000043ff43723e */ /* 0x000fe200000000ff */
[----:B------:R-:W-:Y:S01]  /*59c0*/  @P2 STG.E.U16 desc[UR36][R6.64+0xa0], R66 ;  /* 0x0000a04206002986 */ /* 0x000fe2000c101524 */
[----:B------:R-:W-:Y:S02]  /*59d0*/  F2FP.F16.F32.PACK_AB R68, RZ, R68 ;  /* 0x00000044ff44723e */ /* 0x000fe400000000ff */
[C---:B------:R-:W-:Y:S01]  /*59e0*/  ISETP.GT.AND P2, PT, R0.reuse, 0x8, P1 ;  /* 0x000000080000780c */ /* 0x040fe20000f44270 */
[----:B------:R-:W-:Y:S01]  /*59f0*/  @P3 STG.E.U16 desc[UR36][R6.64+0xa2], R67 ;  /* 0x0000a24306003986 */ /* 0x000fe2000c101524 */
[----:B------:R-:W-:Y:S02]  /*5a00*/  ISETP.GT.AND P1, PT, R3, 0x60, PT ;  /* 0x000000600300780c */ /* 0x000fe40003f24270 */
[----:B------:R-:W-:Y:S01]  /*5a10*/  F2FP.F16.F32.PACK_AB R69, RZ, R69 ;  /* 0x00000045ff45723e */ /* 0x000fe200000000ff */
[----:B------:R-:W-:Y:S01]  /*5a20*/  @P4 STG.E.U16 desc[UR36][R4.64+0xb0], R68 ;  /* 0x0000b04404004986 */ /* 0x000fe2000c101524 */
[----:B------:R-:W-:-:S02]  /*5a30*/  ISETP.GT.AND P3, PT, R0, 0x8, P0 ;  /* 0x000000080000780c */ /* 0x000fc40000764270 */
[----:B------:R-:W-:Y:S01]  /*5a40*/  ISETP.GT.AND P0, PT, R3, 0x61, PT ;  /* 0x000000610300780c */ /* 0x000fe20003f04270 */
[----:B------:R-:W-:Y:S01]  /*5a50*/  @P5 STG.E.U16 desc[UR36][R4.64+0xb2], R69 ;  /* 0x0000b24504005986 */ /* 0x000fe2000c101524 */
[C---:B------:R-:W-:Y:S02]  /*5a60*/  ISETP.GT.AND P4, PT, R0.reuse, RZ, P1 ;  /* 0x000000ff0000720c */ /* 0x040fe40000f84270 */
[----:B------:R-:W-:Y:S02]  /*5a70*/  ISETP.GT.AND P5, PT, R0, RZ, P0 ;  /* 0x000000ff0000720c */ /* 0x000fe400007a4270 */
[----:B------:R-:W-:Y:S02]  /*5a80*/  F2FP.F16.F32.PACK_AB R70, RZ, R70 ;  /* 0x00000046ff46723e */ /* 0x000fe400000000ff */
[----:B------:R-:W-:Y:S02]  /*5a90*/  F2FP.F16.F32.PACK_AB R71, RZ, R71 ;  /* 0x00000047ff47723e */ /* 0x000fe400000000ff */
[----:B------:R-:W-:Y:S01]  /*5aa0*/  F2FP.F16.F32.PACK_AB R72, RZ, R72 ;  /* 0x00000048ff48723e */ /* 0x000fe200000000ff */
[----:B------:R-:W-:Y:S01]  /*5ab0*/  @P2 STG.E.U16 desc[UR36][R6.64+0xb0], R70 ;  /* 0x0000b04606002986 */ /* 0x000fe2000c101524 */
[----:B------:R-:W-:-:S02]  /*5ac0*/  F2FP.F16.F32.PACK_AB R73, RZ, R73 ;  /* 0x00000049ff49723e */ /* 0x000fc400000000ff */
[C---:B------:R-:W-:Y:S01]  /*5ad0*/  ISETP.GT.AND P1, PT, R0.reuse, 0x8, P1 ;  /* 0x000000080000780c */ /* 0x040fe20000f24270 */
[----:B------:R-:W-:Y:S01]  /*5ae0*/  @P3 STG.E.U16 desc[UR36][R6.64+0xb2], R71 ;  /* 0x0000b24706003986 */ /* 0x000fe2000c101524 */
[C---:B------:R-:W-:Y:S02]  /*5af0*/  ISETP.GT.AND P2, PT, R0.reuse, 0x8, P0 ;  /* 0x000000080000780c */ /* 0x040fe40000744270 */
[C---:B------:R-:W-:Y:S01]  /*5b00*/  ISETP.GT.AND P0, PT, R3.reuse, 0x69, PT ;  /* 0x000000690300780c */ /* 0x040fe20003f04270 */
[----:B------:R-:W-:Y:S01]  /*5b10*/  @P4 STG.E.U16 desc[UR36][R4.64+0xc0], R72 ;  /* 0x0000c04804004986 */ /* 0x000fe2000c101524 */
[----:B------:R-:W-:Y:S02]  /*5b20*/  ISETP.GT.AND P4, PT, R3, 0x68, PT ;  /* 0x000000680300780c */ /* 0x000fe40003f84270 */
[----:B------:R-:W-:Y:S01]  /*5b30*/  F2FP.F16.F32.PACK_AB R74, RZ, R74 ;  /* 0x0000004aff4a723e */ /* 0x000fe200000000ff */
[----:B------:R-:W-:Y:S01]  /*5b40*/  @P5 STG.E.U16 desc[UR36][R4.64+0xc2], R73 ;  /* 0x0000c24904005986 */ /* 0x000fe2000c101524 */
[----:B------:R-:W-:-:S02]  /*5b50*/  ISETP.GT.AND P5, PT, R0, RZ, P4 ;  /* 0x000000ff0000720c */ /* 0x000fc400027a4270 */
[C---:B------:R-:W-:Y:S01]  /*5b60*/  ISETP.GT.AND P3, PT, R0.reuse, RZ, P0 ;  /* 0x000000ff0000720c */ /* 0x040fe20000764270 */
[----:B------:R-:W-:Y:S01]  /*5b70*/  @P1 STG.E.U16 desc[UR36][R6.64+0xc0], R74 ;  /* 0x0000c04a06001986 */ /* 0x000fe2000c101524 */
[----:B------:R-:W-:Y:S02]  /*5b80*/  F2FP.F16.F32.PACK_AB R75, RZ, R75 ;  /* 0x0000004bff4b723e */ /* 0x000fe400000000ff */
[----:B------:R-:W-:Y:S02]  /*5b90*/  F2FP.F16.F32.PACK_AB R76, RZ, R76 ;  /* 0x0000004cff4c723e */ /* 0x000fe400000000ff */
[C---:B------:R-:W-:Y:S01]  /*5ba0*/  ISETP.GT.AND P4, PT, R0.reuse, 0x8, P4 ;  /* 0x000000080000780c */ /* 0x040fe20002784270 */
[----:B------:R-:W-:Y:S01]  /*5bb0*/  @P2 STG.E.U16 desc[UR36][R6.64+0xc2], R75 ;  /* 0x0000c24b06002986 */ /* 0x000fe2000c101524 */
[----:B------:R-:W-:Y:S02]  /*5bc0*/  F2FP.F16.F32.PACK_AB R77, RZ, R77 ;  /* 0x0000004dff4d723e */ /* 0x000fe400000000ff */
[----:B------:R-:W-:Y:S01]  /*5bd0*/  ISETP.GT.AND P2, PT, R3, 0x71, PT ;  /* 0x000000710300780c */ /* 0x000fe20003f44270 */
[----:B------:R-:W-:Y:S01]  /*5be0*/  @P5 STG.E.U16 desc[UR36][R4.64+0xd0], R76 ;  /* 0x0000d04c04005986 */ /* 0x000fe2000c101524 */
[----:B------:R-:W-:-:S02]  /*5bf0*/  ISETP.GT.AND P5, PT, R0, 0x8, P0 ;  /* 0x000000080000780c */ /* 0x000fc400007a4270 */
[C---:B------:R-:W-:Y:S01]  /*5c00*/  ISETP.GT.AND P1, PT, R3.reuse, 0x78, PT ;  /* 0x000000780300780c */ /* 0x040fe20003f24270 */
[----:B------:R-:W-:Y:S01]  /*5c10*/  @P3 STG.E.U16 desc[UR36][R4.64+0xd2], R77 ;  /* 0x0000d24d04003986 */ /* 0x000fe2000c101524 */
[C---:B------:R-:W-:Y:S02]  /*5c20*/  ISETP.GT.AND P3, PT, R3.reuse, 0x70, PT ;  /* 0x000000700300780c */ /* 0x040fe40003f64270 */
[----:B------:R-:W-:Y:S01]  /*5c30*/  ISETP.GT.AND P0, PT, R3, 0x79, PT ;  /* 0x000000790300780c */ /* 0x000fe20003f04270 */
[----:B------:R-:W-:Y:S01]  /*5c40*/  @P4 IMAD.MOV.U32 R2, RZ, RZ, R6 ;  /* 0x000000ffff024224 */ /* 0x000fe200078e0006 */
[----:B------:R-:W-:Y:S01]  /*5c50*/  F2FP.F16.F32.PACK_AB R78, RZ, R78 ;  /* 0x0000004eff4e723e */ /* 0x000fe200000000ff */
[----:B------:R-:W-:Y:S01]  /*5c60*/  @P4 IMAD.MOV.U32 R3, RZ, RZ, R7 ;  /* 0x000000ffff034224 */ /* 0x000fe200078e0007 */
[----:B------:R-:W-:Y:S02]  /*5c70*/  F2FP.F16.F32.PACK_AB R79, RZ, R79 ;  /* 0x0000004fff4f723e */ /* 0x000fe400000000ff */
[----:B------:R-:W-:-:S02]  /*5c80*/  F2FP.F16.F32.PACK_AB R80, RZ, R80 ;  /* 0x00000050ff50723e */ /* 0x000fc400000000ff */
[----:B------:R0:W-:Y:S01]  /*5c90*/  @P4 STG.E.U16 desc[UR36][R2.64+0xd0], R78 ;  /* 0x0000d04e02004986 */ /* 0x0001e2000c101524 */
[C---:B------:R-:W-:Y:S02]  /*5ca0*/  ISETP.GT.AND P4, PT, R0.reuse, RZ, P2 ;  /* 0x000000ff0000720c */ /* 0x040fe40001784270 */
[----:B------:R-:W-:Y:S02]  /*5cb0*/  F2FP.F16.F32.PACK_AB R81, RZ, R81 ;  /* 0x00000051ff51723e */ /* 0x000fe400000000ff */
[----:B------:R-:W-:Y:S02]  /*5cc0*/  ISETP.GT.AND P2, PT, R0, 0x8, P2 ;  /* 0x000000080000780c */ /* 0x000fe40001744270 */
[----:B------:R-:W-:Y:S02]  /*5cd0*/  F2FP.F16.F32.PACK_AB R82, RZ, R82 ;  /* 0x00000052ff52723e */ /* 0x000fe400000000ff */
[----:B------:R-:W-:Y:S02]  /*5ce0*/  F2FP.F16.F32.PACK_AB R83, RZ, R83 ;  /* 0x00000053ff53723e */ /* 0x000fe400000000ff */
[----:B------:R-:W-:Y:S01]  /*5cf0*/  F2FP.F16.F32.PACK_AB R84, RZ, R84 ;  /* 0x00000054ff54723e */ /* 0x000fe200000000ff */
[----:B0-----:R-:W-:Y:S01]  /*5d00*/  @P5 IMAD.MOV.U32 R2, RZ, RZ, R6 ;  /* 0x000000ffff025224 */ /* 0x001fe200078e0006 */
[----:B------:R-:W-:Y:S01]  /*5d10*/  F2FP.F16.F32.PACK_AB R85, RZ, R85 ;  /* 0x00000055ff55723e */ /* 0x000fe200000000ff */
[----:B------:R-:W-:Y:S01]  /*5d20*/  @P5 IMAD.MOV.U32 R3, RZ, RZ, R7 ;  /* 0x000000ffff035224 */ /* 0x000fe200078e0007 */
[----:B------:R-:W-:-:S02]  /*5d30*/  F2FP.F16.F32.PACK_AB R86, RZ, R86 ;  /* 0x00000056ff56723e */ /* 0x000fc400000000ff */
[----:B------:R-:W-:Y:S02]  /*5d40*/  F2FP.F16.F32.PACK_AB R87, RZ, R87 ;  /* 0x00000057ff57723e */ /* 0x000fe400000000ff */
[----:B------:R0:W-:Y:S01]  /*5d50*/  @P5 STG.E.U16 desc[UR36][R2.64+0xd2], R79 ;  /* 0x0000d24f02005986 */ /* 0x0001e2000c101524 */
[C---:B------:R-:W-:Y:S02]  /*5d60*/  ISETP.GT.AND P5, PT, R0.reuse, RZ, P3 ;  /* 0x000000ff0000720c */ /* 0x040fe40001fa4270 */
[----:B------:R-:W-:-:S11]  /*5d70*/  ISETP.GT.AND P3, PT, R0, 0x8, P3 ;  /* 0x000000080000780c */ /* 0x000fd60001f64270 */
[----:B0-----:R-:W-:Y:S02]  /*5d80*/  @P5 IMAD.MOV.U32 R2, RZ, RZ, R4 ;  /* 0x000000ffff025224 */ /* 0x001fe400078e0004 */
[----:B------:R-:W-:-:S05]  /*5d90*/  @P5 IMAD.MOV.U32 R3, RZ, RZ, R5 ;  /* 0x000000ffff035224 */ /* 0x000fca00078e0005 */
[----:B------:R0:W-:Y:S01]  /*5da0*/  @P5 STG.E.U16 desc[UR36][R2.64+0xe0], R80 ;  /* 0x0000e05002005986 */ /* 0x0001e2000c101524 */
[C---:B------:R-:W-:Y:S02]  /*5db0*/  ISETP.GT.AND P5, PT, R0.reuse, RZ, P0 ;  /* 0x000000ff0000720c */ /* 0x040fe400007a4270 */
[----:B------:R-:W-:Y:S01]  /*5dc0*/  ISETP.GT.AND P0, PT, R0, 0x8, P0 ;  /* 0x000000080000780c */ /* 0x000fe20000704270 */
[----:B0-----:R-:W-:Y:S02]  /*5dd0*/  @P4 IMAD.MOV.U32 R2, RZ, RZ, R4 ;  /* 0x000000ffff024224 */ /* 0x001fe400078e0004 */
[----:B------:R-:W-:-:S05]  /*5de0*/  @P4 IMAD.MOV.U32 R3, RZ, RZ, R5 ;  /* 0x000000ffff034224 */ /* 0x000fca00078e0005 */
[----:B------:R0:W-:Y:S01]  /*5df0*/  @P4 STG.E.U16 desc[UR36][R2.64+0xe2], R81 ;  /* 0x0000e25102004986 */ /* 0x0001e2000c101524 */
[C---:B------:R-:W-:Y:S02]  /*5e00*/  ISETP.GT.AND P4, PT, R0.reuse, RZ, P1 ;  /* 0x000000ff0000720c */ /* 0x040fe40000f84270 */
[----:B------:R-:W-:Y:S01]  /*5e10*/  ISETP.GT.AND P1, PT, R0, 0x8, P1 ;  /* 0x000000080000780c */ /* 0x000fe20000f24270 */
[----:B0-----:R-:W-:Y:S02]  /*5e20*/  @P3 IMAD.MOV.U32 R2, RZ, RZ, R6 ;  /* 0x000000ffff023224 */ /* 0x001fe400078e0006 */
[----:B------:R-:W-:-:S05]  /*5e30*/  @P3 IMAD.MOV.U32 R3, RZ, RZ, R7 ;  /* 0x000000ffff033224 */ /* 0x000fca00078e0007 */
[----:B------:R0:W-:Y:S02]  /*5e40*/  @P3 STG.E.U16 desc[UR36][R2.64+0xe0], R82 ;  /* 0x0000e05202003986 */ /* 0x0001e4000c101524 */
[----:B0-----:R-:W-:Y:S02]  /*5e50*/  @P2 IMAD.MOV.U32 R2, RZ, RZ, R6 ;  /* 0x000000ffff022224 */ /* 0x001fe400078e0006 */
[----:B------:R-:W-:-:S05]  /*5e60*/  @P2 IMAD.MOV.U32 R3, RZ, RZ, R7 ;  /* 0x000000ffff032224 */ /* 0x000fca00078e0007 */
[----:B------:R0:W-:Y:S02]  /*5e70*/  @P2 STG.E.U16 desc[UR36][R2.64+0xe2], R83 ;  /* 0x0000e25302002986 */ /* 0x0001e4000c101524 */
[----:B0-----:R-:W-:Y:S02]  /*5e80*/  @P4 IMAD.MOV.U32 R2, RZ, RZ, R4 ;  /* 0x000000ffff024224 */ /* 0x001fe400078e0004 */
[----:B------:R-:W-:-:S05]  /*5e90*/  @P4 IMAD.MOV.U32 R3, RZ, RZ, R5 ;  /* 0x000000ffff034224 */ /* 0x000fca00078e0005 */
[----:B------:R0:W-:Y:S04]  /*5ea0*/  @P4 STG.E.U16 desc[UR36][R2.64+0xf0], R84 ;  /* 0x0000f05402004986 */ /* 0x0001e8000c101524 */
[----:B------:R1:W-:Y:S01]  /*5eb0*/  @P5 STG.E.U16 desc[UR36][R4.64+0xf2], R85 ;  /* 0x0000f25504005986 */ /* 0x0003e2000c101524 */
[----:B0-----:R-:W-:Y:S02]  /*5ec0*/  @P1 IMAD.MOV.U32 R2, RZ, RZ, R6 ;  /* 0x000000ffff021224 */ /* 0x001fe400078e0006 */
[----:B------:R-:W-:-:S05]  /*5ed0*/  @P1 IMAD.MOV.U32 R3, RZ, RZ, R7 ;  /* 0x000000ffff031224 */ /* 0x000fca00078e0007 */
[----:B------:R1:W-:Y:S04]  /*5ee0*/  @P1 STG.E.U16 desc[UR36][R2.64+0xf0], R86 ;  /* 0x0000f05602001986 */ /* 0x0003e8000c101524 */
[----:B------:R1:W-:Y:S02]  /*5ef0*/  @P0 STG.E.U16 desc[UR36][R6.64+0xf2], R87 ;  /* 0x0000f25706000986 */ /* 0x0003e4000c101524 */
.L_x_158:
[----:B------:R-:W-:Y:S05]  /*5f00*/  BSYNC B0 ;  /* 0x0000000000007941 */ /* 0x000fea0003800000 */
.L_x_32:
[----:B01----:R-:W2:Y:S01]  /*5f10*/  LDL.64 R2, [R1] ;  /* 0x0000000001027983 */ /* 0x003ea20000100a00 */
[----:B------:R-:W-:Y:S01]  /*5f20*/  ULDC.64 UR4, c[0x0][0x650] ;  /* 0x0001940000047ab9 */ /* 0x000fe20000000a00 */
[----:B------:R0:W-:Y:S01]  /*5f30*/  SYNCS.ARRIVE.TRANS64.A1T0 RZ, [R96+UR47], RZ ;  /* 0x000000ff60ff79a7 */ /* 0x0001e2000810002f */
[----:B------:R-:W-:Y:S01]  /*5f40*/  PRMT R0, RZ, 0x7610, R0 ;  /* 0x00007610ff007816 */ /* 0x000fe20000000000 */
[----:B-----5:R-:W-:Y:S02]  /*5f50*/  IMAD.MOV.U32 R19, RZ, RZ, -0x1 ;  /* 0xffffffffff137424 */ /* 0x020fe400078e00ff */
[----:B------:R-:W-:Y:S01]  /*5f60*/  IMAD.MOV.U32 R22, RZ, RZ, -0x1 ;  /* 0xffffffffff167424 */ /* 0x000fe200078e00ff */
[----:B--2---:R-:W-:-:S04]  /*5f70*/  LEA R18, P0, R2, R18, 0x1 ;  /* 0x0000001202127211 */ /* 0x004fc800078008ff */
[----:B------:R-:W-:Y:S01]  /*5f80*/  LEA.HI.X R17, R2, R17, R23, 0x1, P0 ;  /* 0x0000001102117211 */ /* 0x000fe200000f0c17 */
[----:B------:R-:W-:Y:S01]  /*5f90*/  IMAD.MOV.U32 R2, RZ, RZ, -0x1 ;  /* 0xffffffffff027424 */ /* 0x000fe200078e00ff */
[----:B------:R-:W-:-:S04]  /*5fa0*/  ISETP.GE.U32.AND P0, PT, R18, UR4, PT ;  /* 0x0000000412007c0c */ /* 0x000fc8000bf06070 */
[----:B------:R-:W-:-:S13]  /*5fb0*/  ISETP.GE.U32.AND.EX P0, PT, R17, UR5, PT, P0 ;  /* 0x0000000511007c0c */ /* 0x000fda000bf06100 */
[----:B0-----:R-:W-:Y:S05]  /*5fc0*/  @P0 BRA `(.L_x_159) ;  /* 0x0000000400700947 */ /* 0x001fea0003800000 */
[----:B------:R-:W0:Y:S01]  /*5fd0*/  S2R R10, SR_CTAID.X ;  /* 0x00000000000a7919 */ /* 0x000e220000002500 */
[----:B------:R-:W1:Y:S01]  /*5fe0*/  LDC.64 R8, c[0x0][0x628] ;  /* 0x00018a00ff087b82 */ /* 0x000e620000000a00 */
[----:B------:R-:W-:Y:S01]  /*5ff0*/  ULDC UR4, c[0x0][0x150] ;  /* 0x0000540000047ab9 */ /* 0x000fe20000000800 */
[----:B---34-:R-:W-:Y:S01]  /*6000*/  IMAD.MOV.U32 R6, RZ, RZ, R18 ;  /* 0x000000ffff067224 */ /* 0x018fe200078e0012 */
[----:B------:R-:W2:Y:S01]  /*6010*/  S2R R20, SR_CTAID.Y ;  /* 0x0000000000147919 */ /* 0x000ea20000002600 */
[----:B------:R-:W-:-:S04]  /*6020*/  IMAD.MOV.U32 R7, RZ, RZ, R17 ;  /* 0x000000ffff077224 */ /* 0x000fc800078e0011 */
[----:B------:R-:W3:Y:S08]  /*6030*/  LDC R15, c[0x0][0x144] ;  /* 0x00005100ff0f7b82 */ /* 0x000ef00000000800 */
[----:B------:R-:W4:Y:S08]  /*6040*/  LDC R0, c[0x0][0x630] ;  /* 0x00018c00ff007b82 */ /* 0x000f300000000800 */
[----:B------:R-:W2:Y:S01]  /*6050*/  LDC.64 R12, c[0x0][0x620] ;  /* 0x00018800ff0c7b82 */ /* 0x000ea20000000a00 */
[----:B-1----:R-:W-:-:S04]  /*6060*/  ISETP.NE.U32.AND P0, PT, R8, RZ, PT ;  /* 0x000000ff0800720c */ /* 0x002fc80003f05070 */
[----:B------:R-:W-:Y:S02]  /*6070*/  ISETP.NE.AND.EX P0, PT, R9, RZ, PT, P0 ;  /* 0x000000ff0900720c */ /* 0x000fe40003f05300 */
[----:B0-----:R-:W-:-:S05]  /*6080*/  I2FP.F32.U32 R2, R10 ;  /* 0x0000000a00027245 */ /* 0x001fca0000201000 */
[----:B------:R-:W-:-:S04]  /*6090*/  FMUL R2, R2, UR4 ;  /* 0x0000000402027c20 */ /* 0x000fc80008400000 */
[----:B------:R0:W1:Y:S02]  /*60a0*/  F2I.U32.TRUNC.NTZ R14, R2 ;  /* 0x00000002000e7305 */ /* 0x000064000020f000 */
[----:B---34-:R-:W-:Y:S05]  /*60b0*/  @!P0 BRA `(.L_x_160) ;  /* 0x0000000000288947 */ /* 0x018fea0003800000 */
[----:B------:R-:W3:Y:S02]  /*60c0*/  LDC R3, c[0x0][0x634] ;  /* 0x00018d00ff037b82 */ /* 0x000ee40000000800 */
[----:B---3--:R-:W-:-:S05]  /*60d0*/  IADD3 R7, P0, R18, R3, RZ ;  /* 0x0000000312077210 */ /* 0x008fca0007f1e0ff */
[----:B------:R-:W-:-:S04]  /*60e0*/  IMAD.X R11, RZ, RZ, R17, P0 ;  /* 0x000000ffff0b7224 */ /* 0x000fc800000e0611 */
[----:B0-----:R-:W-:-:S04]  /*60f0*/  IMAD.WIDE.U32 R2, R11, R8, RZ ;  /* 0x000000080b027225 */ /* 0x001fc800078e00ff */
[----:B------:R-:W-:-:S04]  /*6100*/  IMAD.WIDE.U32 R4, P0, R7, R9, R2 ;  /* 0x0000000907047225 */ /* 0x000fc80007800002 */
[----:B------:R-:W-:-:S04]  /*6110*/  IMAD.WIDE.U32 R2, R7, R8, RZ ;  /* 0x0000000807027225 */ /* 0x000fc800078e00ff */
[----:B------:R-:W-:Y:S01]  /*6120*/  IMAD.X R7, RZ, RZ, RZ, P0 ;  /* 0x000000ffff077224 */ /* 0x000fe200000e06ff */
[----:B------:R-:W-:Y:S01]  /*6130*/  IADD3 RZ, P0, R3, R4, RZ ;  /* 0x0000000403ff7210 */ /* 0x000fe20007f1e0ff */
[----:B------:R-:W-:-:S04]  /*6140*/  IMAD.MOV.U32 R6, RZ, RZ, R5 ;  /* 0x000000ffff067224 */ /* 0x000fc800078e0005 */
[----:B------:R-:W-:-:S08]  /*6150*/  IMAD.WIDE.U32.X R6, R11, R9, R6, P0 ;  /* 0x000000090b067225 */ /* 0x000fd000000e0406 */
.L_x_160:
[----:B------:R-:W3:Y:S01]  /*6160*/  LDC.64 R26, c[0x0][0x640] ;  /* 0x00019000ff1a7b82 */ /* 0x000ee20000000a00 */
[-C--:B------:R-:W-:Y:S01]  /*6170*/  SHF.R.U64 R11, R6, R0.reuse, R7 ;  /* 0x00000000060b7219 */ /* 0x080fe20000001207 */
[----:B------:R-:W-:Y:S01]  /*6180*/  IMAD.MOV.U32 R19, RZ, RZ, R17 ;  /* 0x000000ffff137224 */ /* 0x000fe200078e0011 */
[----:B------:R-:W-:Y:S01]  /*6190*/  SHF.R.U32.HI R0, RZ, R0, R7 ;  /* 0x00000000ff007219 */ /* 0x000fe20000011607 */
[----:B-1----:R-:W-:Y:S01]  /*61a0*/  IMAD.MOV R14, RZ, RZ, -R14 ;  /* 0x000000ffff0e7224 */ /* 0x002fe200078e0a0e */
[----:B------:R-:W-:Y:S01]  /*61b0*/  IADD3 R5, P0, RZ, -R11, RZ ;  /* 0x8000000bff057210 */ /* 0x000fe20007f1e0ff */
[----:B------:R-:W-:Y:S01]  /*61c0*/  ULDC UR4, c[0x0][0x154] ;  /* 0x0000550000047ab9 */ /* 0x000fe20000000800 */
[----:B------:R-:W-:Y:S01]  /*61d0*/  IMAD.MOV.U32 R7, RZ, RZ, 0x1 ;  /* 0x00000001ff077424 */ /* 0x000fe200078e00ff */
[----:B------:R-:W1:Y:S01]  /*61e0*/  LDC R4, c[0x0][0x618] ;  /* 0x00018600ff047b82 */ /* 0x000e620000000800 */
[----:B------:R-:W-:Y:S02]  /*61f0*/  IMAD R22, R15, R14, R10 ;  /* 0x0000000e0f167224 */ /* 0x000fe400078e020a */
[----:B------:R-:W-:-:S04]  /*6200*/  IMAD.X R3, RZ, RZ, ~R0, P0 ;  /* 0x000000ffff037224 */ /* 0x000fc800000e0e00 */
[-C--:B--2---:R-:W-:Y:S01]  /*6210*/  IMAD R0, R3, R12.reuse, RZ ;  /* 0x0000000c03007224 */ /* 0x084fe200078e02ff */
[----:B------:R-:W2:Y:S01]  /*6220*/  LDC R6, c[0x0][0x608] ;  /* 0x00018200ff067b82 */ /* 0x000ea20000000800 */
[----:B0-----:R-:W-:-:S04]  /*6230*/  IMAD.WIDE.U32 R2, R5, R12, R18 ;  /* 0x0000000c05027225 */ /* 0x001fc800078e0012 */
[----:B------:R-:W-:Y:S01]  /*6240*/  IMAD R5, R5, R13, R0 ;  /* 0x0000000d05057224 */ /* 0x000fe200078e0200 */
[----:B------:R-:W-:Y:S02]  /*6250*/  I2FP.F32.U32 R0, R20 ;  /* 0x0000001400007245 */ /* 0x000fe40000201000 */
[----:B------:R-:W0:Y:S01]  /*6260*/  LDC R24, c[0x0][0x658] ;  /* 0x00019600ff187b82 */ /* 0x000e220000000800 */
[----:B------:R-:W-:Y:S01]  /*6270*/  IMAD.IADD R3, R3, 0x1, R5 ;  /* 0x0000000103037824 */ /* 0x000fe200078e0205 */
[----:B---3--:R-:W-:Y:S01]  /*6280*/  ISETP.NE.U32.AND P0, PT, R26, RZ, PT ;  /* 0x000000ff1a00720c */ /* 0x008fe20003f05070 */
[----:B------:R-:W-:Y:S01]  /*6290*/  FMUL R0, R0, UR4 ;  /* 0x0000000400007c20 */ /* 0x000fe20008400000 */
[----:B------:R-:W-:Y:S02]  /*62a0*/  IMAD.MOV.U32 R5, RZ, RZ, -0x1 ;  /* 0xffffffffff057424 */ /* 0x000fe400078e00ff */
[----:B------:R-:W-:Y:S01]  /*62b0*/  ISETP.NE.AND.EX P0, PT, R27, RZ, PT, P0 ;  /* 0x000000ff1b00720c */ /* 0x000fe20003f05300 */
[----:B------:R3:W4:Y:S01]  /*62c0*/  F2I.U32.TRUNC.NTZ R12, R0 ;  /* 0x00000000000c7305 */ /* 0x000722000020f000 */
[----:B------:R-:W3:Y:S01]  /*62d0*/  LDC R15, c[0x0][0x148] ;  /* 0x00005200ff0f7b82 */ /* 0x000ee20000000800 */
[----:B-1----:R-:W-:-:S02]  /*62e0*/  SHF.R.U64 R10, R2, R4, R3 ;  /* 0x00000004020a7219 */ /* 0x002fc40000001203 */
[----:B------:R-:W-:-:S05]  /*62f0*/  SHF.R.U32.HI R3, RZ, R4, R3 ;  /* 0x00000004ff037219 */ /* 0x000fca0000011603 */
[----:B------:R-:W1:Y:S01]  /*6300*/  LDC R14, c[0x0][0x600] ;  /* 0x00018000ff0e7b82 */ /* 0x000e620000000800 */
[-CC-:B--2---:R-:W-:Y:S02]  /*6310*/  SHF.R.U64 R8, R10, R6.reuse, R3.reuse ;  /* 0x000000060a087219 */ /* 0x184fe40000001203 */
[----:B------:R-:W-:-:S05]  /*6320*/  SHF.R.U32.HI R3, RZ, R6, R3 ;  /* 0x00000006ff037219 */ /* 0x000fca0000011603 */
[----:B------:R-:W2:Y:S01]  /*6330*/  LDC R21, c[0x0][0x648] ;  /* 0x00019200ff157b82 */ /* 0x000ea20000000800 */
[-CC-:B0-----:R-:W-:Y:S02]  /*6340*/  SHF.R.U64 R13, R8, R24.reuse, R3.reuse ;  /* 0x00000018080d7219 */ /* 0x181fe40000001203 */
[-C--:B------:R-:W-:Y:S02]  /*6350*/  SHF.L.U32 R5, R5, R24.reuse, RZ ;  /* 0x0000001805057219 */ /* 0x080fe400000006ff */
[-C--:B------:R-:W-:Y:S01]  /*6360*/  SHF.R.U32.HI R3, RZ, R24.reuse, R3 ;  /* 0x00000018ff037219 */ /* 0x080fe20000011603 */
[----:B------:R-:W-:Y:S01]  /*6370*/  IMAD.MOV.U32 R2, RZ, RZ, R13 ;  /* 0x000000ffff027224 */ /* 0x000fe200078e000d */
[----:B------:R-:W-:Y:S01]  /*6380*/  SHF.L.U32 R24, R7, R24, RZ ;  /* 0x0000001807187219 */ /* 0x000fe200000006ff */
[----:B------:R-:W0:Y:S01]  /*6390*/  LDC R25, c[0x0][0x638] ;  /* 0x00018e00ff197b82 */ /* 0x000e220000000800 */
[----:B------:R-:W-:-:S07]  /*63a0*/  LOP3.LUT R19, RZ, R5, RZ, 0x33, !PT ;  /* 0x00000005ff137212 */ /* 0x000fce00078e33ff */
[----:B------:R-:W0:Y:S01]  /*63b0*/  LDC R28, c[0x0][0x610] ;  /* 0x00018400ff1c7b82 */ /* 0x000e220000000800 */
[----:B----4-:R-:W-:Y:S05]  /*63c0*/  @!P0 BRA `(.L_x_161) ;  /* 0x0000000000288947 */ /* 0x010fea0003800000 */
[----:B---3--:R-:W3:Y:S02]  /*63d0*/  LDC R0, c[0x0][0x64c] ;  /* 0x00019300ff007b82 */ /* 0x008ee40000000800 */
[----:B---3--:R-:W-:-:S05]  /*63e0*/  IADD3 R7, P0, R13, R0, RZ ;  /* 0x000000000d077210 */ /* 0x008fca0007f1e0ff */
        /* <DEDUP_REMOVED lines=8> */
.L_x_161:
[----:B------:R-:W4:Y:S01]  /*6470*/  LDC R4, c[0x0][0x65c] ;  /* 0x00019700ff047b82 */ /* 0x000f220000000800 */
[----:B--23--:R-:W-:Y:S01]  /*6480*/  SHF.R.U64 R0, R2, R21, R3 ;  /* 0x0000001502007219 */ /* 0x00cfe20000001203 */
[----:B-1----:R-:W-:Y:S01]  /*6490*/  VIADD R3, R14, 0xffffffff ;  /* 0xffffffff0e037836 */ /* 0x002fe20000000000 */
[----:B------:R-:W-:Y:S01]  /*64a0*/  LOP3.LUT R19, R8, R19, RZ, 0xc0, !PT ;  /* 0x0000001308137212 */ /* 0x000fe200078ec0ff */
[----:B------:R-:W-:Y:S02]  /*64b0*/  IMAD.MOV R12, RZ, RZ, -R12 ;  /* 0x000000ffff0c7224 */ /* 0x000fe400078e0a0c */
[----:B------:R-:W-:Y:S01]  /*64c0*/  IMAD.MOV R2, RZ, RZ, -R0 ;  /* 0x000000ffff027224 */ /* 0x000fe200078e0a00 */
[----:B------:R-:W-:Y:S01]  /*64d0*/  LOP3.LUT R3, R10, R3, RZ, 0xc0, !PT ;  /* 0x000000030a037212 */ /* 0x000fe200078ec0ff */
[----:B------:R-:W-:Y:S02]  /*64e0*/  IMAD R19, R24, R0, R19 ;  /* 0x0000000018137224 */ /* 0x000fe400078e0213 */
[----:B0-----:R-:W-:-:S04]  /*64f0*/  IMAD R0, R2, R25, R13 ;  /* 0x0000001902007224 */ /* 0x001fc800078e020d */
[----:B------:R-:W-:Y:S01]  /*6500*/  IMAD R2, R0, R14, R3 ;  /* 0x0000000e00027224 */ /* 0x000fe200078e0203 */
[----:B----4-:R-:W-:Y:S01]  /*6510*/  ISETP.NE.AND P0, PT, R4, 0x1, PT ;  /* 0x000000010400780c */ /* 0x010fe20003f05270 */
[----:B------:R-:W-:-:S05]  /*6520*/  IMAD.MOV.U32 R4, RZ, RZ, 0x1 ;  /* 0x00000001ff047424 */ /* 0x000fca00078e00ff */
[----:B------:R-:W-:-:S07]  /*6530*/  PRMT R0, R4, 0x7610, R0 ;  /* 0x0000761004007816 */ /* 0x000fce0000000000 */
[----:B------:R-:W-:-:S04]  /*6540*/  @P0 IMAD R22, R15, R12, R20 ;  /* 0x0000000c0f160224 */ /* 0x000fc800078e0214 */
[----:B------:R-:W-:-:S05]  /*6550*/  IMAD R19, R19, R28, R22 ;  /* 0x0000001c13137224 */ /* 0x000fca00078e0216 */
[----:B------:R-:W-:Y:S02]  /*6560*/  SEL R22, R2, R19, !P0 ;  /* 0x0000001302167207 */ /* 0x000fe40004000000 */
[----:B------:R-:W-:Y:S01]  /*6570*/  SEL R19, R19, R2, !P0 ;  /* 0x0000000213137207 */ /* 0x000fe20004000000 */
[----:B------:R-:W-:-:S07]  /*6580*/  IMAD.MOV.U32 R2, RZ, RZ, R11 ;  /* 0x000000ffff027224 */ /* 0x000fce00078e000b */
.L_x_159:
[----:B------:R-:W-:Y:S02]  /*6590*/  LOP3.LUT P0, RZ, R0, 0xff, RZ, 0xc0, !PT ;  /* 0x000000ff00ff7812 */ /* 0x000fe4000780c0ff */
[----:B------:R-:W-:-:S11]  /*65a0*/  LOP3.LUT R101, R101, 0x1, RZ, 0x3c, !PT ;  /* 0x0000000165657812 */ /* 0x000fd600078e3cff */
[----:B------:R-:W-:Y:S05]  /*65b0*/  @P0 BRA `(.L_x_162) ;  /* 0xffffffac00c40947 */ /* 0x000fea000383ffff */
[----:B------:R-:W-:Y:S05]  /*65c0*/  EXIT ;  /* 0x000000000000794d */ /* 0x000fea0003800000 */
.L_x_13:
[----:B------:R-:W-:-:S08]  /*65d0*/  ISETP.NE.AND P0, PT, R0, RZ, PT ;  /* 0x000000ff0000720c */ /* 0x000fd00003f05270 */
[----:B0-----:R-:W0:-:S00]  /*65e0*/  USETMAXREG.DEALLOC.CTAPOOL 0x28 ;  /* 0x00000028000079c8 */ /* 0x001e0000080e0500 */
[----:B------:R-:W-:Y:S05]  /*65f0*/  @P0 EXIT ;  /* 0x000000000000094d */ /* 0x000fea0003800000 */
[----:B0-----:R-:W-:Y:S01]  /*6600*/  LOP3.LUT P0, RZ, R8, 0xff, RZ, 0xc0, !PT ;  /* 0x000000ff08ff7812 */ /* 0x001fe2000780c0ff */
[----:B------:R-:W-:Y:S02]  /*6610*/  IMAD.MOV.U32 R0, RZ, RZ, 0x1 ;  /* 0x00000001ff007424 */ /* 0x000fe400078e00ff */
[----:B------:R-:W-:-:S10]  /*6620*/  IMAD.MOV.U32 R7, RZ, RZ, RZ ;  /* 0x000000ffff077224 */ /* 0x000fd400078e00ff */
[----:B------:R-:W-:Y:S05]  /*6630*/  @!P0 BRA `(.L_x_163) ;  /* 0x0000000c001c8947 */ /* 0x000fea0003800000 */
[----:B------:R-:W-:Y:S01]  /*6640*/  LOP3.LUT P0, RZ, R4, 0x1f, RZ, 0xc0, !PT ;  /* 0x0000001f04ff7812 */ /* 0x000fe2000780c0ff */
[----:B------:R-:W-:Y:S01]  /*6650*/  ULDC UR5, c[0x0][0x658] ;  /* 0x0001960000057ab9 */ /* 0x000fe20000000800 */
[----:B------:R-:W-:Y:S01]  /*6660*/  UMOV UR6, 0xffffffff ;  /* 0xffffffff00067882 */ /* 0x000fe20000000000 */
[----:B------:R-:W-:Y:S01]  /*6670*/  BSSY B0, `(.L_x_163) ;  /* 0x00000c3000007945 */ /* 0x000fe20003800000 */
[----:B------:R-:W-:Y:S01]  /*6680*/  USHF.L.U32 UR6, UR6, UR5, URZ ;  /* 0x0000000506067299 */ /* 0x000fe2000800063f */
[C---:B------:R-:W-:Y:S01]  /*6690*/  ISETP.NE.AND P2, PT, R3.reuse, RZ, PT ;  /* 0x000000ff0300720c */ /* 0x040fe20003f45270 */
[----:B------:R-:W-:Y:S01]  /*66a0*/  IMAD.MOV.U32 R8, RZ, RZ, 0x1 ;  /* 0x00000001ff087424 */ /* 0x000fe200078e00ff */
[----:B------:R-:W-:Y:S01]  /*66b0*/  ISETP.NE.OR P0, PT, R3, RZ, !P0 ;  /* 0x000000ff0300720c */ /* 0x000fe20004705670 */
[----:B------:R-:W-:Y:S01]  /*66c0*/  IMAD.MOV.U32 R0, RZ, RZ, 0x1 ;  /* 0x00000001ff007424 */ /* 0x000fe200078e00ff */
[----:B------:R-:W-:Y:S01]  /*66d0*/  LOP3.LUT R6, R16, 0x2, RZ, 0xfc, !PT ;  /* 0x0000000210067812 */ /* 0x000fe200078efcff */
[----:B------:R-:W-:Y:S01]  /*66e0*/  IMAD.MOV.U32 R7, RZ, RZ, RZ ;  /* 0x000000ffff077224 */ /* 0x000fe200078e00ff */
[----:B------:R-:W-:Y:S01]  /*66f0*/  ULDC UR4, c[0x0][0x600] ;  /* 0x0001800000047ab9 */ /* 0x000fe20000000800 */
[----:B------:R-:W-:Y:S01]  /*6700*/  UMOV UR7, 0x1 ;  /* 0x0000000100077882 */ /* 0x000fe20000000000 */
[----:B------:R-:W-:-:S02]  /*6710*/  UIADD3 UR19, UR40, 0x1, URZ ;  /* 0x0000000128137890 */ /* 0x000fc4000fffe03f */
[----:B------:R-:W-:Y:S02]  /*6720*/  UIADD3 UR15, UR4, -0x1, URZ ;  /* 0xffffffff040f7890 */ /* 0x000fe4000fffe03f */
[----:B------:R-:W-:Y:S02]  /*6730*/  USHF.L.U32 UR17, UR7, UR5, URZ ;  /* 0x0000000507117299 */ /* 0x000fe4000800063f */
[----:B------:R-:W-:Y:S01]  /*6740*/  ULOP3.LUT UR16, URZ, UR6, URZ, 0x33, !UPT ;  /* 0x000000063f107292 */ /* 0x000fe2000f8e333f */
[----:B------:R-:W-:-:S11]  /*6750*/  ULDC.64 UR20, c[0x0][0x198] ;  /* 0x0000660000147ab9 */ /* 0x000fd60000000a00 */
.L_x_175:
[----:B------:R-:W-:-:S03]  /*6760*/  UMOV UR4, 0xffffffff ;  /* 0xffffffff00047882 */ /* 0x000fc60000000000 */
[----:B------:R-:W-:Y:S05]  /*6770*/  BRA.DIV UR4, `(.L_x_164) ;  /* 0x0000001204047947 */ /* 0x000fea000b800000 */
[----:B------:R-:W-:-:S13]  /*6780*/  ELECT P6, URZ, PT ;  /* 0x00000000003f782f */ /* 0x000fda00038c0000 */
.L_x_189:
[----:B------:R-:W0:Y:S01]  /*6790*/  LDC R3, c[0x0][0x28c] ;  /* 0x0000a300ff037b82 */ /* 0x000e220000000800 */
[----:B------:R-:W-:Y:S01]  /*67a0*/  BSSY B1, `(.L_x_165) ;  /* 0x0000037000017945 */ /* 0x000fe20003800000 */
[----:B0-----:R-:W-:-:S13]  /*67b0*/  ISETP.LT.OR P6, PT, R3, 0x1, !P6 ;  /* 0x000000010300780c */ /* 0x001fda00077c1670 */
[----:B------:R-:W-:Y:S05]  /*67c0*/  @P6 BRA `(.L_x_166) ;  /* 0x0000000000d06947 */ /* 0x000fea0003800000 */
[----:B------:R-:W-:Y:S02]  /*67d0*/  IMAD.SHL.U32 R22, R22, 0x80, RZ ;  /* 0x0000008016167824 */ /* 0x000fe400078e00ff */
[----:B------:R-:W-:Y:S02]  /*67e0*/  IMAD.SHL.U32 R19, R19, 0x40, RZ ;  /* 0x0000004013137824 */ /* 0x000fe400078e00ff */
[----:B------:R-:W-:Y:S02]  /*67f0*/  IMAD.MOV.U32 R12, RZ, RZ, RZ ;  /* 0x000000ffff0c7224 */ /* 0x000fe400078e00ff */
[----:B------:R-:W-:Y:S02]  /*6800*/  IMAD.U32 R13, RZ, RZ, UR19 ;  /* 0x00000013ff0d7e24 */ /* 0x000fe4000f8e00ff */
[----:B------:R-:W-:Y:S02]  /*6810*/  IMAD.MOV.U32 R3, RZ, RZ, R0 ;  /* 0x000000ffff037224 */ /* 0x000fe400078e0000 */
[----:B------:R-:W-:-:S07]  /*6820*/  IMAD.MOV.U32 R4, RZ, RZ, R7 ;  /* 0x000000ffff047224 */ /* 0x000fce00078e0007 */
.L_x_170:
[----:B------:R-:W0:Y:S01]  /*6830*/  S2R R10, SR_CgaCtaId ;  /* 0x00000000000a7919 */ /* 0x000e220000008800 */
[----:B------:R-:W-:Y:S01]  /*6840*/  MOV R5, 0x400 ;  /* 0x0000040000057802 */ /* 0x000fe20000000f00 */
[----:B------:R-:W1:Y:S03]  /*6850*/  @!P2 LDC R9, c[0x0][0x500] ;  /* 0x00014000ff09ab82 */ /* 0x000e660000000800 */
[----:B0-----:R-:W-:Y:S02]  /*6860*/  LEA R11, R10, R5, 0x18 ;  /* 0x000000050a0b7211 */ /* 0x001fe400078ec0ff */
[----:B------:R-:W-:-:S03]  /*6870*/  SHF.L.U32 R5, R3, 0x1f, RZ ;  /* 0x0000001f03057819 */ /* 0x000fc600000006ff */
[----:B------:R-:W-:-:S04]  /*6880*/  IMAD R10, R4, 0x8, R11 ;  /* 0x00000008040a7824 */ /* 0x000fc800078e020b */
[----:B------:R-:W0:Y:S02]  /*6890*/  SYNCS.PHASECHK.TRANS64.TRYWAIT P1, [R10+URZ+0x28], R5 ;  /* 0x000028050a0075a7 */ /* 0x000e24000802017f */
[----:B01----:R-:W-:Y:S05]  /*68a0*/  @!P1 BRA `(.L_x_167) ;  /* 0x0000000c00d89947 */ /* 0x003fea0003800000 */
.L_x_190:
[----:B0-----:R-:W-:Y:S01]  /*68b0*/  PRMT R5, R6, 0x9910, RZ ;  /* 0x0000991006057816 */ /* 0x001fe200000000ff */
[----:B------:R0:W-:Y:S03]  /*68c0*/  @!P2 SYNCS.ARRIVE.TRANS64 RZ, [R10+URZ], R9 ;  /* 0x000000090affa9a7 */ /* 0x0001e6000800003f */
[----:B------:R-:W-:-:S13]  /*68d0*/  ISETP.NE.AND P1, PT, R5, 0x2, PT ;  /* 0x000000020500780c */ /* 0x000fda0003f25270 */
[----:B0-----:R-:W-:Y:S05]  /*68e0*/  @P1 BRA `(.L_x_168) ;  /* 0x0000000000041947 */ /* 0x001fea0003800000 */
[----:B------:R-:W-:Y:S01]  /*68f0*/  BPT.TRAP 0x1 ;  /* 0x000000040000795c */ /* 0x000fe20000300000 */
.L_x_168:
[----:B------:R-:W-:Y:S05]  /*6900*/  @P0 BRA `(.L_x_169) ;  /* 0x0000000000040947 */ /* 0x000fea0003800000 */
[----:B------:R-:W-:Y:S01]  /*6910*/  BPT.TRAP 0x1 ;  /* 0x000000040000795c */ /* 0x000fe20000300000 */
.L_x_169:
[--C-:B------:R-:W-:Y:S01]  /*6920*/  IMAD R5, R4, 0x1000, R11.reuse ;  /* 0x0000100004057824 */ /* 0x100fe200078e020b */
[----:B------:R-:W-:Y:S01]  /*6930*/  R2UR UR9, R10 ;  /* 0x000000000a0972ca */ /* 0x000fe200000e0000 */
[C---:B------:R-:W-:Y:S01]  /*6940*/  IMAD R11, R4.reuse, 0x2000, R11 ;  /* 0x00002000040b7824 */ /* 0x040fe200078e020b */
[----:B------:R-:W-:Y:S01]  /*6950*/  UIADD3 UR4, UP0, UR20, 0xf0, URZ ;  /* 0x000000f014047890 */ /* 0x000fe2000ff1e03f */
[----:B------:R-:W-:Y:S01]  /*6960*/  VIADD R13, R13, 0xffffffff ;  /* 0xffffffff0d0d7836 */ /* 0x000fe20000000000 */
[----:B------:R-:W-:Y:S01]  /*6970*/  R2UR UR5, R5 ;  /* 0x00000000050572ca */ /* 0x000fe200000e0000 */
[----:B------:R-:W-:Y:S01]  /*6980*/  UIADD3 UR22, UP1, UR20, 0x1f0, URZ ;  /* 0x000001f014167890 */ /* 0x000fe2000ff3e03f */
[----:B------:R-:W-:Y:S01]  /*6990*/  R2UR UR8, R11 ;  /* 0x000000000b0872ca */ /* 0x000fe200000e0000 */
[----:B------:R-:W-:Y:S01]  /*69a0*/  VIADD R4, R4, 0x1 ;  /* 0x0000000104047836 */ /* 0x000fe20000000000 */
[----:B------:R-:W-:Y:S01]  /*69b0*/  R2UR UR11, R19 ;  /* 0x00000000130b72ca */ /* 0x000fe200000e0000 */
[----:B------:R-:W-:Y:S01]  /*69c0*/  UIADD3.X UR23, URZ, UR21, URZ, UP1, !UPT ;  /* 0x000000153f177290 */ /* 0x000fe20008ffe43f */
[----:B------:R-:W-:Y:S01]  /*69d0*/  R2UR UR10, R12 ;  /* 0x000000000c0a72ca */ /* 0x000fe200000e0000 */
[----:B------:R-:W-:Y:S01]  /*69e0*/  UMOV UR6, 0x0 ;  /* 0x0000000000067882 */ /* 0x000fe20000000000 */
[----:B------:R-:W-:Y:S01]  /*69f0*/  R2UR UR12, R2 ;  /* 0x00000000020c72ca */ /* 0x000fe200000e0000 */
[----:B------:R-:W-:Y:S01]  /*6a00*/  UMOV UR7, 0x10000000 ;  /* 0x1000000000077882 */ /* 0x000fe20000000000 */
[----:B------:R-:W-:Y:S01]  /*6a10*/  R2UR UR18, R22 ;  /* 0x00000000161272ca */ /* 0x000fe200000e0000 */
[----:B------:R-:W-:Y:S01]  /*6a20*/  VIADD R12, R12, 0x20 ;  /* 0x000000200c0c7836 */ /* 0x000fe20000000000 */
[----:B------:R-:W-:Y:S01]  /*6a30*/  ISETP.GT.AND P3, PT, R13, 0x1, PT ;  /* 0x000000010d00780c */ /* 0x000fe20003f64270 */
[----:B------:R-:W-:Y:S01]  /*6a40*/  UIADD3 UR13, UR5, 0x180, URZ ;  /* 0x00000180050d7890 */ /* 0x000fe2000fffe03f */
[----:B------:R-:W-:Y:S01]  /*6a50*/  ISETP.NE.AND P1, PT, R4, 0x5, PT ;  /* 0x000000050400780c */ /* 0x000fe20003f25270 */
[----:B------:R-:W-:-:S02]  /*6a60*/  UIADD3.X UR5, URZ, UR21, URZ, UP0, !UPT ;  /* 0x000000153f057290 */ /* 0x000fc400087fe43f */
[----:B------:R-:W-:Y:S01]  /*6a70*/  UIADD3 UR14, UR8, 0x5180, URZ ;  /* 0x00005180080e7890 */ /* 0x000fe2000fffe03f */
[----:B------:R-:W-:Y:S02]  /*6a80*/  SEL R10, RZ, 0x1, P1 ;  /* 0x00000001ff0a7807 */ /* 0x000fe40000800000 */
[----:B------:R-:W-:Y:S01]  /*6a90*/  UMOV UR8, UR13 ;  /* 0x0000000d00087c82 */ /* 0x000fe20008000000 */
[----:B------:R-:W-:Y:S02]  /*6aa0*/  SEL R4, R4, RZ, P1 ;  /* 0x000000ff04047207 */ /* 0x000fe40000800000 */
[----:B------:R-:W-:Y:S01]  /*6ab0*/  LOP3.LUT R3, R3, R10, RZ, 0x3c, !PT ;  /* 0x0000000a03037212 */ /* 0x000fe200078e3cff */
[----:B------:R0:W-:Y:S02]  /*6ac0*/  UTMALDG.3D [UR8], [UR4], desc[UR6] ;  /* 0x00000608040075b4 */ /* 0x0001e40008011000 */
[----:B0-----:R-:W-:Y:S01]  /*6ad0*/  UMOV UR8, UR14 ;  /* 0x0000000e00087c82 */ /* 0x001fe20008000000 */
[----:B------:R-:W-:-:S02]  /*6ae0*/  UMOV UR11, UR18 ;  /* 0x00000012000b7c82 */ /* 0x000fc40008000000 */
[----:B------:R0:W-:Y:S02]  /*6af0*/  UTMALDG.3D [UR8], [UR22], desc[UR6] ;  /* 0x00000608160075b4 */ /* 0x0001e40008011000 */
[----:B0-----:R-:W-:Y:S05]  /*6b00*/  @P3 BRA `(.L_x_170) ;  /* 0xfffffffc00483947 */ /* 0x001fea000383ffff */
.L_x_166:
[----:B------:R-:W-:Y:S05]  /*6b10*/  BSYNC B1 ;  /* 0x0000000000017941 */ /* 0x000fea0003800000 */
.L_x_165:
[----:B------:R-:W2:Y:S01]  /*6b20*/  LDL.64 R10, [R1] ;  /* 0x00000000010a7983 */ /* 0x000ea20000100a00 */
[----:B------:R-:W-:Y:S01]  /*6b30*/  LOP3.LUT P4, RZ, R8, 0xff, RZ, 0xc0, !PT ;  /* 0x000000ff08ff7812 */ /* 0x000fe2000788c0ff */
[----:B------:R-:W-:Y:S01]  /*6b40*/  VIADD R4, R7, UR40 ;  /* 0x0000002807047c36 */ /* 0x000fe20008000000 */
[----:B------:R-:W-:Y:S01]  /*6b50*/  ULDC.64 UR4, c[0x0][0x650] ;  /* 0x0001940000047ab9 */ /* 0x000fe20000000a00 */
[----:B------:R-:W-:Y:S01]  /*6b60*/  IMAD.U32 R7, RZ, RZ, UR40 ;  /* 0x00000028ff077e24 */ /* 0x000fe2000f8e00ff */
[----:B------:R-:W-:Y:S01]  /*6b70*/  UISETP.GE.U32.AND UP0, UPT, UR40, 0x5, UPT ;  /* 0x000000052800788c */ /* 0x000fe2000bf06070 */
[----:B------:R-:W-:Y:S01]  /*6b80*/  BSSY B1, `(.L_x_171) ;  /* 0x000006f000017945 */ /* 0x000fe20003800000 */
[----:B------:R-:W-:Y:S01]  /*6b90*/  ISETP.GT.U32.AND P1, PT, R4, 0x4, PT ;  /* 0x000000040400780c */ /* 0x000fe20003f24070 */
[----:B------:R-:W-:Y:S01]  /*6ba0*/  IMAD.MOV.U32 R19, RZ, RZ, -0x1 ;  /* 0xffffffffff137424 */ /* 0x000fe200078e00ff */
[----:B------:R-:W-:Y:S01]  /*6bb0*/  PRMT R8, RZ, 0x7610, R8 ;  /* 0x00007610ff087816 */ /* 0x000fe20000000008 */
[----:B------:R-:W-:Y:S01]  /*6bc0*/  IMAD.MOV.U32 R22, RZ, RZ, -0x1 ;  /* 0xffffffffff167424 */ /* 0x000fe200078e00ff */
[----:B------:R-:W-:-:S02]  /*6bd0*/  ISETP.LT.U32.AND P1, PT, R7, 0x5, P1 ;  /* 0x000000050700780c */ /* 0x000fc40000f21070 */
[----:B------:R-:W-:Y:S01]  /*6be0*/  PLOP3.LUT P3, PT, PT, PT, UP0, 0x80, 0x0 ;  /* 0x000000000000781c */ /* 0x000fe20003f6f008 */
[----:B------:R-:W0:Y:S01]  /*6bf0*/  @P4 S2R R3, SR_CgaCtaId ;  /* 0x0000000000034919 */ /* 0x000e220000008800 */
[----:B------:R-:W-:-:S04]  /*6c00*/  @P4 MOV R2, 0x400 ;  /* 0x0000040000024802 */ /* 0x000fc80000000f00 */
[----:B0-----:R-:W-:Y:S01]  /*6c10*/  @P4 LEA R5, R3, R2, 0x18 ;  /* 0x0000000203054211 */ /* 0x001fe200078ec0ff */
[----:B------:R-:W-:-:S03]  /*6c20*/  IMAD.WIDE.U32 R2, R4, -0x33333333, RZ ;  /* 0xcccccccd04027825 */ /* 0x000fc600078e00ff */
[----:B------:R0:W-:Y:S01]  /*6c30*/  @P4 SYNCS.ARRIVE.TRANS64.A1T0 RZ, [R5+URZ+0x88], RZ ;  /* 0x000088ff05ff49a7 */ /* 0x0001e2000810003f */
[----:B------:R-:W-:Y:S01]  /*6c40*/  IMAD.MOV.U32 R2, RZ, RZ, -0x1 ;  /* 0xffffffffff027424 */ /* 0x000fe200078e00ff */
[----:B0-----:R-:W-:Y:S02]  /*6c50*/  SHF.R.U32.HI R5, RZ, 0x2, R3 ;  /* 0x00000002ff057819 */ /* 0x001fe40000011603 */
[----:B------:R-:W-:-:S03]  /*6c60*/  SEL R3, RZ, 0x1, !P1 ;  /* 0x00000001ff037807 */ /* 0x000fc60004800000 */
[----:B------:R-:W-:Y:S01]  /*6c70*/  IMAD R7, R5, -0x5, R4 ;  /* 0xfffffffb05077824 */ /* 0x000fe200078e0204 */
[----:B------:R-:W-:Y:S02]  /*6c80*/  LOP3.LUT R0, R0, R3, RZ, 0x3c, !PT ;  /* 0x0000000300007212 */ /* 0x000fe400078e3cff */
[----:B------:R-:W-:Y:S02]  /*6c90*/  PRMT R3, RZ, 0x7610, R3 ;  /* 0x00007610ff037816 */ /* 0x000fe40000000003 */
[----:B------:R-:W-:Y:S02]  /*6ca0*/  @P3 LOP3.LUT R0, R0, 0x1, R5, 0x78, !PT ;  /* 0x0000000100003812 */ /* 0x000fe400078e7805 */
[----:B--2---:R-:W-:-:S04]  /*6cb0*/  IADD3 R18, P4, R18, R10, RZ ;  /* 0x0000000a12127210 */ /* 0x004fc80007f9e0ff */
[----:B------:R-:W-:Y:S01]  /*6cc0*/  ISETP.GE.U32.AND P1, PT, R18, UR4, PT ;  /* 0x0000000412007c0c */ /* 0x000fe2000bf26070 */
[----:B------:R-:W-:-:S05]  /*6cd0*/  IMAD.X R17, R17, 0x1, R23, P4 ;  /* 0x0000000111117824 */ /* 0x000fca00020e0617 */
[----:B------:R-:W-:-:S13]  /*6ce0*/  ISETP.GE.U32.AND.EX P1, PT, R17, UR5, PT, P1 ;  /* 0x0000000511007c0c */ /* 0x000fda000bf26110 */
[----:B------:R-:W-:Y:S05]  /*6cf0*/  @P1 BRA `(.L_x_172) ;  /* 0x00000004005c1947 */ /* 0x000fea0003800000 */
[----:B------:R-:W0:Y:S01]  /*6d00*/  S2R R11, SR_CTAID.X ;  /* 0x00000000000b7919 */ /* 0x000e220000002500 */
[----:B------:R-:W-:Y:S01]  /*6d10*/  ULDC.64 UR4, c[0x0][0x628] ;  /* 0x00018a0000047ab9 */ /* 0x000fe20000000a00 */
[----:B------:R-:W1:Y:S01]  /*6d20*/  LDC R12, c[0x0][0x144] ;  /* 0x00005100ff0c7b82 */ /* 0x000e620000000800 */
[----:B------:R-:W-:Y:S01]  /*6d30*/  ISETP.NE.U32.AND P1, PT, RZ, UR4, PT ;  /* 0x00000004ff007c0c */ /* 0x000fe2000bf25070 */
[----:B------:R-:W2:Y:S01]  /*6d40*/  S2R R9, SR_CTAID.Y ;  /* 0x0000000000097919 */ /* 0x000ea20000002600 */
[----:B------:R-:W-:Y:S01]  /*6d50*/  ULDC UR6, c[0x0][0x150] ;  /* 0x0000540000067ab9 */ /* 0x000fe20000000800 */
[----:B------:R-:W-:Y:S01]  /*6d60*/  ULDC UR7, c[0x0][0x630] ;  /* 0x00018c0000077ab9 */ /* 0x000fe20000000800 */
[----:B------:R-:W-:Y:S01]  /*6d70*/  ISETP.NE.AND.EX P1, PT, RZ, UR5, PT, P1 ;  /* 0x00000005ff007c0c */ /* 0x000fe2000bf25310 */
[----:B------:R-:W-:Y:S01]  /*6d80*/  IMAD.MOV.U32 R2, RZ, RZ, R18 ;  /* 0x000000ffff027224 */ /* 0x000fe200078e0012 */
[----:B0-----:R-:W-:-:S05]  /*6d90*/  I2FP.F32.U32 R3, R11 ;  /* 0x0000000b00037245 */ /* 0x001fca0000201000 */
[----:B------:R-:W-:Y:S01]  /*6da0*/  FMUL R14, R3, UR6 ;  /* 0x00000006030e7c20 */ /* 0x000fe20008400000 */
[----:B------:R-:W-:-:S05]  /*6db0*/  IMAD.MOV.U32 R3, RZ, RZ, R17 ;  /* 0x000000ffff037224 */ /* 0x000fca00078e0011 */
[----:B--2---:R-:W-:Y:S05]  /*6dc0*/  @!P1 BRA `(.L_x_173) ;  /* 0x0000000000289947 */ /* 0x004fea0003800000 */
[----:B------:R-:W-:Y:S02]  /*6dd0*/  ULDC UR6, c[0x0][0x634] ;  /* 0x00018d0000067ab9 */ /* 0x000fe40000000800 */
[----:B------:R-:W-:-:S05]  /*6de0*/  IADD3 R3, P1, R18, UR6, RZ ;  /* 0x0000000612037c10 */ /* 0x000fca000ff3e0ff */
[----:B------:R-:W-:-:S04]  /*6df0*/  IMAD.X R13, RZ, RZ, R17, P1 ;  /* 0x000000ffff0d7224 */ /* 0x000fc800008e0611 */
[----:B------:R-:W-:-:S04]  /*6e00*/  IMAD.WIDE.U32 R4, R13, UR4, RZ ;  /* 0x000000040d047c25 */ /* 0x000fc8000f8e00ff */
[----:B------:R-:W-:-:S04]  /*6e10*/  IMAD.WIDE.U32 R4, P1, R3, UR5, R4 ;  /* 0x0000000503047c25 */ /* 0x000fc8000f820004 */
[----:B------:R-:W-:-:S04]  /*6e20*/  IMAD.WIDE.U32 R2, R3, UR4, RZ ;  /* 0x0000000403027c25 */ /* 0x000fc8000f8e00ff */
[----:B------:R-:W-:Y:S01]  /*6e30*/  IMAD.MOV.U32 R2, RZ, RZ, R5 ;  /* 0x000000ffff027224 */ /* 0x000fe200078e0005 */
[----:B------:R-:W-:Y:S01]  /*6e40*/  IADD3 RZ, P3, R3, R4, RZ ;  /* 0x0000000403ff7210 */ /* 0x000fe20007f7e0ff */
[----:B------:R-:W-:-:S04]  /*6e50*/  IMAD.X R3, RZ, RZ, RZ, P1 ;  /* 0x000000ffff037224 */ /* 0x000fc800008e06ff */
[----:B------:R-:W-:-:S08]  /*6e60*/  IMAD.WIDE.U32.X R2, R13, UR5, R2, P3 ;  /* 0x000000050d027c25 */ /* 0x000fd000098e0402 */
.L_x_173:
[--C-:B------:R-:W-:Y:S01]  /*6e70*/  SHF.R.U64 R10, R2, UR7, R3.reuse ;  /* 0x00000007020a7c19 */ /* 0x100fe20008001203 */
[----:B------:R-:W0:Y:S01]  /*6e80*/  F2I.U32.TRUNC.NTZ R14, R14 ;  /* 0x0000000e000e7305 */ /* 0x000e22000020f000 */
[----:B------:R-:W-:Y:S01]  /*6e90*/  SHF.R.U32.HI R2, RZ, UR7, R3 ;  /* 0x00000007ff027c19 */ /* 0x000fe20008011603 */
[----:B------:R-:W-:Y:S01]  /*6ea0*/  ULDC.64 UR4, c[0x0][0x620] ;  /* 0x0001880000047ab9 */ /* 0x000fe20000000a00 */
[----:B------:R-:W-:Y:S01]  /*6eb0*/  IADD3 R5, P1, RZ, -R10, RZ ;  /* 0x8000000aff057210 */ /* 0x000fe20007f3e0ff */
[----:B------:R-:W-:Y:S01]  /*6ec0*/  IMAD.MOV.U32 R3, RZ, RZ, R17 ;  /* 0x000000ffff037224 */ /* 0x000fe200078e0011 */
[----:B------:R-:W-:-:S03]  /*6ed0*/  ULDC.64 UR6, c[0x0][0x640] ;  /* 0x0001900000067ab9 */ /* 0x000fc60000000a00 */
[----:B------:R-:W-:Y:S01]  /*6ee0*/  IMAD.X R2, RZ, RZ, ~R2, P1 ;  /* 0x000000ffff027224 */ /* 0x000fe200008e0e02 */
[----:B------:R-:W-:-:S03]  /*6ef0*/  ISETP.NE.U32.AND P1, PT, RZ, UR6, PT ;  /* 0x00000006ff007c0c */ /* 0x000fc6000bf25070 */
[----:B------:R-:W-:Y:S01]  /*6f00*/  IMAD R4, R2, UR4, RZ ;  /* 0x0000000402047c24 */ /* 0x000fe2000f8e02ff */
[----:B------:R-:W-:Y:S01]  /*6f10*/  ISETP.NE.AND.EX P1, PT, RZ, UR7, PT, P1 ;  /* 0x00000007ff007c0c */ /* 0x000fe2000bf25310 */
[----:B------:R-:W-:-:S04]  /*6f20*/  IMAD.MOV.U32 R2, RZ, RZ, R18 ;  /* 0x000000ffff027224 */ /* 0x000fc800078e0012 */
[----:B------:R-:W-:Y:S01]  /*6f30*/  IMAD.WIDE.U32 R2, R5, UR4, R2 ;  /* 0x0000000405027c25 */ /* 0x000fe2000f8e0002 */
[----:B------:R-:W-:-:S03]  /*6f40*/  ULDC UR4, c[0x0][0x618] ;  /* 0x0001860000047ab9 */ /* 0x000fc60000000800 */
[----:B------:R-:W-:Y:S01]  /*6f50*/  IMAD R5, R5, UR5, R4 ;  /* 0x0000000505057c24 */ /* 0x000fe2000f8e0204 */
[----:B------:R-:W-:Y:S01]  /*6f60*/  ULDC UR5, c[0x0][0x154] ;  /* 0x0000550000057ab9 */ /* 0x000fe20000000800 */
[----:B0-----:R-:W-:Y:S02]  /*6f70*/  IMAD.MOV R4, RZ, RZ, -R14 ;  /* 0x000000ffff047224 */ /* 0x001fe400078e0a0e */
[----:B------:R-:W0:Y:S01]  /*6f80*/  LDC R14, c[0x0][0x148] ;  /* 0x00005200ff0e7b82 */ /* 0x000e220000000800 */
[----:B------:R-:W-:Y:S02]  /*6f90*/  IMAD.IADD R3, R3, 0x1, R5 ;  /* 0x0000000103037824 */ /* 0x000fe400078e0205 */
[----:B-1----:R-:W-:Y:S01]  /*6fa0*/  IMAD R11, R12, R4, R11 ;  /* 0x000000040c0b7224 */ /* 0x002fe200078e020b */
[----:B------:R-:W-:Y:S02]  /*6fb0*/  I2FP.F32.U32 R4, R9 ;  /* 0x0000000900047245 */ /* 0x000fe40000201000 */
[----:B------:R-:W-:-:S02]  /*6fc0*/  SHF.R.U64 R12, R2, UR4, R3 ;  /* 0x00000004020c7c19 */ /* 0x000fc40008001203 */
[----:B------:R-:W-:Y:S01]  /*6fd0*/  SHF.R.U32.HI R3, RZ, UR4, R3 ;  /* 0x00000004ff037c19 */ /* 0x000fe20008011603 */
[----:B------:R-:W-:Y:S01]  /*6fe0*/  FMUL R4, R4, UR5 ;  /* 0x0000000504047c20 */ /* 0x000fe20008400000 */
[----:B------:R-:W-:Y:S02]  /*6ff0*/  ULDC UR4, c[0x0][0x608] ;  /* 0x0001820000047ab9 */ /* 0x000fe40000000800 */
[--C-:B------:R-:W-:Y:S01]  /*7000*/  SHF.R.U64 R15, R12, UR4, R3.reuse ;  /* 0x000000040c0f7c19 */ /* 0x100fe20008001203 */
[----:B------:R1:W2:Y:S01]  /*7010*/  F2I.U32.TRUNC.NTZ R20, R4 ;  /* 0x0000000400147305 */ /* 0x0002a2000020f000 */
[----:B------:R-:W-:Y:S01]  /*7020*/  SHF.R.U32.HI R2, RZ, UR4, R3 ;  /* 0x00000004ff027c19 */ /* 0x000fe20008011603 */
[----:B------:R-:W-:-:S03]  /*7030*/  ULDC UR4, c[0x0][0x658] ;  /* 0x0001960000047ab9 */ /* 0x000fc60000000800 */
[--C-:B------:R-:W-:Y:S02]  /*7040*/  SHF.R.U64 R13, R15, UR4, R2.reuse ;  /* 0x000000040f0d7c19 */ /* 0x100fe40008001202 */
[----:B------:R-:W-:-:S03]  /*7050*/  SHF.R.U32.HI R19, RZ, UR4, R2 ;  /* 0x00000004ff137c19 */ /* 0x000fc60008011602 */
[----:B------:R-:W-:Y:S02]  /*7060*/  IMAD.MOV.U32 R2, RZ, RZ, R13 ;  /* 0x000000ffff027224 */ /* 0x000fe400078e000d */
[----:B------:R-:W-:Y:S01]  /*7070*/  IMAD.MOV.U32 R3, RZ, RZ, R19 ;  /* 0x000000ffff037224 */ /* 0x000fe200078e0013 */
[----:B-1----:R-:W-:Y:S06]  /*7080*/  @!P1 BRA `(.L_x_174) ;  /* 0x0000000000289947 */ /* 0x002fec0003800000 */
        /* <DEDUP_REMOVED lines=10> */
.L_x_174:
[----:B------:R-:W1:Y:S01]  /*7130*/  LDC R4, c[0x0][0x65c] ;  /* 0x00019700ff047b82 */ /* 0x000e620000000800 */
[----:B------:R-:W-:Y:S01]  /*7140*/  ULDC UR4, c[0x0][0x648] ;  /* 0x0001920000047ab9 */ /* 0x000fe20000000800 */
[----:B------:R-:W-:Y:S01]  /*7150*/  LOP3.LUT R15, R15, UR16, RZ, 0xc0, !PT ;  /* 0x000000100f0f7c12 */ /* 0x000fe2000f8ec0ff */
[----:B--2---:R-:W-:Y:S01]  /*7160*/  IMAD.MOV R20, RZ, RZ, -R20 ;  /* 0x000000ffff147224 */ /* 0x004fe200078e0a14 */
[----:B------:R-:W-:Y:S01]  /*7170*/  SHF.R.U64 R2, R2, UR4, R3 ;  /* 0x0000000402027c19 */ /* 0x000fe20008001203 */
[----:B------:R-:W-:Y:S01]  /*7180*/  ULDC UR4, c[0x0][0x638] ;  /* 0x00018e0000047ab9 */ /* 0x000fe20000000800 */
[----:B------:R-:W-:Y:S01]  /*7190*/  LOP3.LUT R12, R12, UR15, RZ, 0xc0, !PT ;  /* 0x0000000f0c0c7c12 */ /* 0x000fe2000f8ec0ff */
[----:B------:R-:W-:Y:S01]  /*71a0*/  ULDC UR5, c[0x0][0x610] ;  /* 0x0001840000057ab9 */ /* 0x000fe20000000800 */
[----:B------:R-:W-:Y:S01]  /*71b0*/  IMAD.MOV.U32 R3, RZ, RZ, 0x1 ;  /* 0x00000001ff037424 */ /* 0x000fe200078e00ff */
[----:B-1----:R-:W-:Y:S01]  /*71c0*/  ISETP.NE.AND P1, PT, R4, 0x1, PT ;  /* 0x000000010400780c */ /* 0x002fe20003f25270 */
[----:B------:R-:W-:-:S02]  /*71d0*/  IMAD.MOV R4, RZ, RZ, -R2 ;  /* 0x000000ffff047224 */ /* 0x000fc400078e0a02 */
[----:B------:R-:W-:Y:S02]  /*71e0*/  IMAD R2, R2, UR17, R15 ;  /* 0x0000001102027c24 */ /* 0x000fe4000f8e020f */
[----:B------:R-:W-:Y:S01]  /*71f0*/  IMAD R13, R4, UR4, R13 ;  /* 0x00000004040d7c24 */ /* 0x000fe2000f8e020d */
[----:B------:R-:W-:-:S07]  /*7200*/  ULDC UR4, c[0x0][0x600] ;  /* 0x0001800000047ab9 */ /* 0x000fce0000000800 */
[----:B0-----:R-:W-:-:S04]  /*7210*/  @P1 IMAD R11, R14, R20, R9 ;  /* 0x000000140e0b1224 */ /* 0x001fc800078e0209 */
[----:B------:R-:W-:Y:S02]  /*7220*/  IMAD R11, R2, UR5, R11 ;  /* 0x00000005020b7c24 */ /* 0x000fe4000f8e020b */
[----:B------:R-:W-:-:S05]  /*7230*/  IMAD R2, R13, UR4, R12 ;  /* 0x000000040d027c24 */ /* 0x000fca000f8e020c */
[----:B------:R-:W-:Y:S02]  /*7240*/  SEL R22, R2, R11, !P1 ;  /* 0x0000000b02167207 */ /* 0x000fe40004800000 */
[----:B------:R-:W-:Y:S01]  /*7250*/  SEL R19, R11, R2, !P1 ;  /* 0x000000020b137207 */ /* 0x000fe20004800000 */
[----:B------:R-:W-:-:S07]  /*7260*/  IMAD.MOV.U32 R2, RZ, RZ, R10 ;  /* 0x000000ffff027224 */ /* 0x000fce00078e000a */
.L_x_172:
[----:B------:R-:W-:Y:S05]  /*7270*/  BSYNC B1 ;  /* 0x0000000000017941 */ /* 0x000fea0003800000 */
.L_x_171:
[----:B------:R-:W-:-:S13]  /*7280*/  LOP3.LUT P1, RZ, R3, 0xff, RZ, 0xc0, !PT ;  /* 0x000000ff03ff7812 */ /* 0x000fda000782c0ff */
[----:B------:R-:W-:Y:S05]  /*7290*/  @P1 BRA `(.L_x_175) ;  /* 0xfffffff400301947 */ /* 0x000fea000383ffff */
[----:B------:R-:W-:Y:S05]  /*72a0*/  BSYNC B0 ;  /* 0x0000000000007941 */ /* 0x000fea0003800000 */
.L_x_163:
[----:B------:R-:W-:-:S03]  /*72b0*/  UMOV UR4, 0xffffffff ;  /* 0xffffffff00047882 */ /* 0x000fc60000000000 */
[----:B------:R-:W-:Y:S05]  /*72c0*/  BRA.DIV UR4, `(.L_x_176) ;  /* 0x0000000604647947 */ /* 0x000fea000b800000 */
[----:B------:R-:W-:-:S13]  /*72d0*/  ELECT P6, URZ, PT ;  /* 0x00000000003f782f */ /* 0x000fda00038c0000 */
.L_x_193:
[----:B------:R-:W-:Y:S04]  /*72e0*/  BSSY B0, `(.L_x_177) ;  /* 0x0000034000007945 */ /* 0x000fe80003800000 */
[----:B------:R-:W-:Y:S05]  /*72f0*/  @!P6 BRA `(.L_x_178) ;  /* 0x0000000000c8e947 */ /* 0x000fea0003800000 */
[----:B------:R-:W-:-:S04]  /*7300*/  LOP3.LUT R16, R16, 0x2, RZ, 0xfc, !PT ;  /* 0x0000000210107812 */ /* 0x000fc800078efcff */
[----:B------:R-:W-:-:S13]  /*7310*/  ISETP.NE.AND P0, PT, R16, 0x3, PT ;  /* 0x000000031000780c */ /* 0x000fda0003f05270 */
[----:B------:R-:W-:Y:S05]  /*7320*/  @!P0 BRA `(.L_x_179) ;  /* 0x0000000000048947 */ /* 0x000fea0003800000 */
[----:B------:R-:W-:Y:S01]  /*7330*/  BPT.TRAP 0x1 ;  /* 0x000000040000795c */ /* 0x000fe20000300000 */
.L_x_179:
[----:B------:R-:W0:Y:S01]  /*7340*/  S2R R3, SR_CgaCtaId ;  /* 0x0000000000037919 */ /* 0x000e220000008800 */
[----:B------:R-:W-:Y:S02]  /*7350*/  MOV R2, 0x400 ;  /* 0x0000040000027802 */ /* 0x000fe40000000f00 */
[----:B------:R-:W-:Y:S02]  /*7360*/  SHF.L.U32 R4, R0, 0x1f, RZ ;  /* 0x0000001f00047819 */ /* 0x000fe400000006ff */
[----:B0-----:R-:W-:-:S05]  /*7370*/  LEA R2, R3, R2, 0x18 ;  /* 0x0000000203027211 */ /* 0x001fca00078ec0ff */
[----:B------:R-:W-:-:S04]  /*7380*/  VIADD R2, R2, 0x28 ;  /* 0x0000002802027836 */ /* 0x000fc80000000000 */
[C---:B------:R-:W-:Y:S02]  /*7390*/  IMAD R9, R7.reuse, 0x8, R2 ;  /* 0x0000000807097824 */ /* 0x040fe400078e0202 */
[----:B------:R-:W-:Y:S02]  /*73a0*/  VIADD R7, R7, 0x1 ;  /* 0x0000000107077836 */ /* 0x000fe40000000000 */
[----:B------:R-:W0:Y:S03]  /*73b0*/  SYNCS.PHASECHK.TRANS64.TRYWAIT P0, [R9+URZ], R4 ;  /* 0x00000004090075a7 */ /* 0x000e26000800017f */
[----:B------:R-:W-:-:S04]  /*73c0*/  ISETP.NE.AND P1, PT, R7, 0x5, PT ;  /* 0x000000050700780c */ /* 0x000fc80003f25270 */
[----:B------:R-:W-:Y:S02]  /*73d0*/  SEL R3, RZ, 0x1, P1 ;  /* 0x00000001ff037807 */ /* 0x000fe40000800000 */
[----:B------:R-:W-:Y:S02]  /*73e0*/  SEL R7, R7, RZ, P1 ;  /* 0x000000ff07077207 */ /* 0x000fe40000800000 */
[----:B------:R-:W-:-:S03]  /*73f0*/  LOP3.LUT R6, R0, R3, RZ, 0x3c, !PT ;  /* 0x0000000300067212 */ /* 0x000fc600078e3cff */
[----:B------:R-:W-:Y:S01]  /*7400*/  IMAD R8, R7, 0x8, R2 ;  /* 0x0000000807087824 */ /* 0x000fe200078e0202 */
[----:B------:R-:W-:Y:S01]  /*7410*/  SHF.L.U32 R5, R6, 0x1f, RZ ;  /* 0x0000001f06057819 */ /* 0x000fe200000006ff */
[----:B0-----:R-:W-:Y:S06]  /*7420*/  @!P0 BRA `(.L_x_180) ;  /* 0x00000004002c8947 */ /* 0x001fec0003800000 */
.L_x_194:
[----:B------:R-:W1:Y:S01]  /*7430*/  SYNCS.PHASECHK.TRANS64.TRYWAIT P0, [R8+URZ], R5 ;  /* 0x00000005080075a7 */ /* 0x000e62000800017f */
[----:B------:R-:W-:-:S05]  /*7440*/  VIADD R0, R7, 0x1 ;  /* 0x0000000107007836 */ /* 0x000fca0000000000 */
[----:B------:R-:W-:-:S04]  /*7450*/  ISETP.NE.AND P1, PT, R0, 0x5, PT ;  /* 0x000000050000780c */ /* 0x000fc80003f25270 */
[----:B------:R-:W-:Y:S02]  /*7460*/  SEL R3, RZ, 0x1, P1 ;  /* 0x00000001ff037807 */ /* 0x000fe40000800000 */
[----:B------:R-:W-:Y:S02]  /*7470*/  SEL R7, R0, RZ, P1 ;  /* 0x000000ff00077207 */ /* 0x000fe40000800000 */
[----:B------:R-:W-:-:S03]  /*7480*/  LOP3.LUT R6, R6, R3, RZ, 0x3c, !PT ;  /* 0x0000000306067212 */ /* 0x000fc600078e3cff */
[----:B0-----:R-:W-:Y:S01]  /*7490*/  IMAD R9, R7, 0x8, R2 ;  /* 0x0000000807097824 */ /* 0x001fe200078e0202 */
[----:B------:R-:W-:Y:S01]  /*74a0*/  SHF.L.U32 R4, R6, 0x1f, RZ ;  /* 0x0000001f06047819 */ /* 0x000fe200000006ff */
[----:B-1----:R-:W-:Y:S06]  /*74b0*/  @!P0 BRA `(.L_x_181) ;  /* 0x00000004001c8947 */ /* 0x002fec0003800000 */
.L_x_195:
[----:B------:R-:W1:Y:S01]  /*74c0*/  SYNCS.PHASECHK.TRANS64.TRYWAIT P0, [R9+URZ], R4 ;  /* 0x00000004090075a7 */ /* 0x000e62000800017f */
[----:B------:R-:W-:-:S05]  /*74d0*/  VIADD R0, R7, 0x1 ;  /* 0x0000000107007836 */ /* 0x000fca0000000000 */
[----:B------:R-:W-:-:S04]  /*74e0*/  ISETP.NE.AND P1, PT, R0, 0x5, PT ;  /* 0x000000050000780c */ /* 0x000fc80003f25270 */
[----:B------:R-:W-:Y:S02]  /*74f0*/  SEL R3, RZ, 0x1, P1 ;  /* 0x00000001ff037807 */ /* 0x000fe40000800000 */
[----:B------:R-:W-:Y:S02]  /*7500*/  SEL R7, R0, RZ, P1 ;  /* 0x000000ff00077207 */ /* 0x000fe40000800000 */
[----:B------:R-:W-:-:S03]  /*7510*/  LOP3.LUT R11, R6, R3, RZ, 0x3c, !PT ;  /* 0x00000003060b7212 */ /* 0x000fc600078e3cff */
[----:B------:R-:W-:Y:S01]  /*7520*/  IMAD R6, R7, 0x8, R2 ;  /* 0x0000000807067824 */ /* 0x000fe200078e0202 */
[----:B0-----:R-:W-:Y:S01]  /*7530*/  SHF.L.U32 R5, R11, 0x1f, RZ ;  /* 0x0000001f0b057819 */ /* 0x001fe200000006ff */
[----:B-1----:R-:W-:Y:S06]  /*7540*/  @!P0 BRA `(.L_x_182) ;  /* 0x00000004000c8947 */ /* 0x002fec0003800000 */
.L_x_196:
[----:B------:R-:W1:Y:S01]  /*7550*/  SYNCS.PHASECHK.TRANS64.TRYWAIT P0, [R6+URZ], R5 ;  /* 0x00000005060075a7 */ /* 0x000e62000800017f */
[----:B------:R-:W-:-:S05]  /*7560*/  VIADD R0, R7, 0x1 ;  /* 0x0000000107007836 */ /* 0x000fca0000000000 */
[----:B------:R-:W-:-:S04]  /*7570*/  ISETP.NE.AND P1, PT, R0, 0x5, PT ;  /* 0x000000050000780c */ /* 0x000fc80003f25270 */
[----:B0-----:R-:W-:Y:S02]  /*7580*/  SEL R4, RZ, 0x1, P1 ;  /* 0x00000001ff047807 */ /* 0x001fe40000800000 */
[----:B------:R-:W-:Y:S02]  /*7590*/  SEL R3, R0, RZ, P1 ;  /* 0x000000ff00037207 */ /* 0x000fe40000800000 */
[----:B------:R-:W-:Y:S01]  /*75a0*/  LOP3.LUT R0, R11, R4, RZ, 0x3c, !PT ;  /* 0x000000040b007212 */ /* 0x000fe200078e3cff */
[----:B-1----:R-:W-:Y:S06]  /*75b0*/  @!P0 BRA `(.L_x_183) ;  /* 0x0000000400048947 */ /* 0x002fec0003800000 */
.L_x_197:
[----:B------:R-:W-:Y:S01]  /*75c0*/  IMAD R3, R3, 0x8, R2 ;  /* 0x0000000803037824 */ /* 0x000fe200078e0202 */
[----:B------:R-:W-:-:S07]  /*75d0*/  SHF.L.U32 R0, R0, 0x1f, RZ ;  /* 0x0000001f00007819 */ /* 0x000fce00000006ff */
.L_x_184:
[----:B-1----:R1:W2:Y:S02]  /*75e0*/  SYNCS.PHASECHK.TRANS64.TRYWAIT P0, [R3+URZ], R0 ;  /* 0x00000000030075a7 */ /* 0x0022a4000800017f */
[----:B--2---:R-:W-:Y:S05]  /*75f0*/  @!P0 NANOSLEEP.SYNCS 0x989680 ;  /* 0x009896800000895d */ /* 0x004fea0003900000 */
[----:B------:R-:W2:Y:S02]  /*7600*/  @!P0 SYNCS.PHASECHK.TRANS64 P0, [R3+URZ], R0 ;  /* 0x00000000030085a7 */ /* 0x000ea4000800007f */
[----:B--2---:R-:W-:Y:S05]  /*7610*/  @!P0 BRA `(.L_x_184) ;  /* 0xfffffffc00f08947 */ /* 0x004fea000383ffff */
.L_x_178:
[----:B------:R-:W-:Y:S05]  /*7620*/  BSYNC B0 ;  /* 0x0000000000007941 */ /* 0x000fea0003800000 */
.L_x_177:
[----:B------:R-:W-:Y:S05]  /*7630*/  EXIT ;  /* 0x000000000000794d */ /* 0x000fea0003800000 */
.L_x_15:
[----:B-1----:R1:W2:Y:S02]  /*7640*/  SYNCS.PHASECHK.TRANS64.TRYWAIT P0, [R95+URZ], R0 ;  /* 0x000000005f0075a7 */ /* 0x0022a4000800017f */
[----:B--2---:R-:W-:Y:S05]  /*7650*/  @!P0 NANOSLEEP.SYNCS 0x989680 ;  /* 0x009896800000895d */ /* 0x004fea0003900000 */
[----:B------:R-:W2:Y:S02]  /*7660*/  @!P0 SYNCS.PHASECHK.TRANS64 P0, [R95+URZ], R0 ;  /* 0x000000005f0085a7 */ /* 0x000ea4000800007f */
[----:B--2---:R-:W-:Y:S05]  /*7670*/  @!P0 BRA `(.L_x_15) ;  /* 0xfffffffc00f08947 */ /* 0x004fea000383ffff */
[----:B------:R-:W-:Y:S05]  /*7680*/  BRA `(.L_x_185) ;  /* 0xffffff9c00a47947 */ /* 0x000fea000383ffff */
.L_x_20:
[----:B--2---:R2:W3:Y:S02]  /*7690*/  SYNCS.PHASECHK.TRANS64.TRYWAIT P1, [R3+URZ], R0 ;  /* 0x00000000030075a7 */ /* 0x0044e4000802017f */
[----:B---3--:R-:W-:Y:S05]  /*76a0*/  @!P1 NANOSLEEP.SYNCS 0x989680 ;  /* 0x009896800000995d */ /* 0x008fea0003900000 */
[----:B------:R-:W3:Y:S02]  /*76b0*/  @!P1 SYNCS.PHASECHK.TRANS64 P1, [R3+URZ], R0 ;  /* 0x00000000030095a7 */ /* 0x000ee4000802007f */
[----:B---3--:R-:W-:Y:S05]  /*76c0*/  @!P1 BRA `(.L_x_20) ;  /* 0xfffffffc00f09947 */ /* 0x008fea000383ffff */
[----:B------:R-:W-:Y:S05]  /*76d0*/  BRA `(.L_x_19) ;  /* 0xffffffa000087947 */ /* 0x000fea000383ffff */
.L_x_25:
[----:B--2---:R-:W-:-:S04]  /*76e0*/  IMAD.U32 R4, RZ, RZ, UR4 ;  /* 0x00000004ff047e24 */ /* 0x004fc8000f8e00ff */
[----:B------:R2:W3:Y:S03]  /*76f0*/  SYNCS.PHASECHK.TRANS64.TRYWAIT P1, [R4+URZ], R3 ;  /* 0x00000003040075a7 */ /* 0x0004e6000802017f */
[----:B---3--:R-:W-:Y:S05]  /*7700*/  @!P1 NANOSLEEP.SYNCS 0x989680 ;  /* 0x009896800000995d */ /* 0x008fea0003900000 */
[----:B------:R-:W3:Y:S02]  /*7710*/  @!P1 SYNCS.PHASECHK.TRANS64 P1, [R4+URZ], R3 ;  /* 0x00000003040095a7 */ /* 0x000ee4000802007f */
[----:B---3--:R-:W-:Y:S05]  /*7720*/  @!P1 BRA `(.L_x_25) ;  /* 0xfffffffc00ec9947 */ /* 0x008fea000383ffff */
[----:B------:R-:W-:Y:S05]  /*7730*/  BRA `(.L_x_24) ;  /* 0xffffffa000807947 */ /* 0x000fea000383ffff */
.L_x_31:
[----:B---3--:R3:W4:Y:S02]  /*7740*/  SYNCS.PHASECHK.TRANS64.TRYWAIT P0, [R95+URZ+0x10], R0 ;  /* 0x000010005f0075a7 */ /* 0x008724000800017f */
[----:B----4-:R-:W-:Y:S05]  /*7750*/  @!P0 NANOSLEEP.SYNCS 0x989680 ;  /* 0x009896800000895d */ /* 0x010fea0003900000 */
[----:B------:R-:W4:Y:S02]  /*7760*/  @!P0 SYNCS.PHASECHK.TRANS64 P0, [R95+URZ+0x10], R0 ;  /* 0x000010005f0085a7 */ /* 0x000f24000800007f */
[----:B----4-:R-:W-:Y:S05]  /*7770*/  @!P0 BRA `(.L_x_31) ;  /* 0xfffffffc00f08947 */ /* 0x010fea000383ffff */
[----:B------:R-:W-:Y:S05]  /*7780*/  BRA `(.L_x_186) ;  /* 0xffffffa400787947 */ /* 0x000fea000383ffff */
.L_x_164:
[----:B------:R-:W-:Y:S01]  /*7790*/  BSSY B1, `(.L_x_187) ;  /* 0x0000006000017945 */ /* 0x000fe20003800000 */
[----:B------:R-:W-:-:S07]  /*77a0*/  IMAD.MOV.U32 R15, RZ, RZ, -0x1 ;  /* 0xffffffffff0f7424 */ /* 0x000fce00078e00ff */
[----:B-----5:R-:W-:Y:S05]  /*77b0*/  WARPSYNC.COLLECTIVE R15, `(.L_x_188) ;  /* 0x000000000f0c7348 */ /* 0x020fea0003c00000 */
[----:B------:R-:W-:Y:S02]  /*77c0*/  ELECT P6, UR62, PT ;  /* 0x00000000003e782f */ /* 0x000fe400038c0000 */
[----:B------:R-:W-:Y:S01]  /*77d0*/  MOV R14, UR62 ;  /* 0x0000003e000e7c02 */ /* 0x000fe20008000f00 */
[----:B-----5:R-:W-:Y:S10]  /*77e0*/  ENDCOLLECTIVE ;  /* 0x000000000000791b */ /* 0x020ff40003800000 */
.L_x_188:
[----:B------:R-:W-:Y:S05]  /*77f0*/  BSYNC B1 ;  /* 0x0000000000017941 */ /* 0x000fea0003800000 */
.L_x_187:
[----:B------:R-:W-:Y:S05]  /*7800*/  BRA `(.L_x_189) ;  /* 0xffffffec00e07947 */ /* 0x000fea000383ffff */
.L_x_167:
[----:B0-----:R0:W1:Y:S02]  /*7810*/  SYNCS.PHASECHK.TRANS64.TRYWAIT P1, [R10+URZ+0x28], R5 ;  /* 0x000028050a0075a7 */ /* 0x001064000802017f */
[----:B-1----:R-:W-:Y:S05]  /*7820*/  @!P1 NANOSLEEP.SYNCS 0x989680 ;  /* 0x009896800000995d */ /* 0x002fea0003900000 */
[----:B------:R-:W1:Y:S02]  /*7830*/  @!P1 SYNCS.PHASECHK.TRANS64 P1, [R10+URZ+0x28], R5 ;  /* 0x000028050a0095a7 */ /* 0x000e64000802007f */
[----:B-1----:R-:W-:Y:S05]  /*7840*/  @!P1 BRA `(.L_x_167) ;  /* 0xfffffffc00f09947 */ /* 0x002fea000383ffff */
[----:B------:R-:W-:Y:S05]  /*7850*/  BRA `(.L_x_190) ;  /* 0xfffffff000147947 */ /* 0x000fea000383ffff */
.L_x_176:
[----:B------:R-:W-:Y:S01]  /*7860*/  BSSY B0, `(.L_x_191) ;  /* 0x0000006000007945 */ /* 0x000fe20003800000 */
[----:B------:R-:W-:-:S07]  /*7870*/  IMAD.MOV.U32 R15, RZ, RZ, -0x1 ;  /* 0xffffffffff0f7424 */ /* 0x000fce00078e00ff */
[----:B-----5:R-:W-:Y:S05]  /*7880*/  WARPSYNC.COLLECTIVE R15, `(.L_x_192) ;  /* 0x000000000f0c7348 */ /* 0x020fea0003c00000 */
[----:B------:R-:W-:Y:S02]  /*7890*/  ELECT P6, UR62, PT ;  /* 0x00000000003e782f */ /* 0x000fe400038c0000 */
[----:B------:R-:W-:Y:S01]  /*78a0*/  MOV R14, UR62 ;  /* 0x0000003e000e7c02 */ /* 0x000fe20008000f00 */
[----:B-----5:R-:W-:Y:S10]  /*78b0*/  ENDCOLLECTIVE ;  /* 0x000000000000791b */ /* 0x020ff40003800000 */
.L_x_192:
[----:B------:R-:W-:Y:S05]  /*78c0*/  BSYNC B0 ;  /* 0x0000000000007941 */ /* 0x000fea0003800000 */
.L_x_191:
[----:B------:R-:W-:Y:S05]  /*78d0*/  BRA `(.L_x_193) ;  /* 0xfffffff800807947 */ /* 0x000fea000383ffff */
.L_x_180:
[----:B0-----:R0:W1:Y:S02]  /*78e0*/  SYNCS.PHASECHK.TRANS64.TRYWAIT P0, [R9+URZ], R4 ;  /* 0x00000004090075a7 */ /* 0x001064000800017f */
[----:B-1----:R-:W-:Y:S05]  /*78f0*/  @!P0 NANOSLEEP.SYNCS 0x989680 ;  /* 0x009896800000895d */ /* 0x002fea0003900000 */
[----:B------:R-:W1:Y:S02]  /*7900*/  @!P0 SYNCS.PHASECHK.TRANS64 P0, [R9+URZ], R4 ;  /* 0x00000004090085a7 */ /* 0x000e64000800007f */
[----:B-1----:R-:W-:Y:S05]  /*7910*/  @!P0 BRA `(.L_x_180) ;  /* 0xfffffffc00f08947 */ /* 0x002fea000383ffff */
[----:B------:R-:W-:Y:S05]  /*7920*/  BRA `(.L_x_194) ;  /* 0xfffffff800c07947 */ /* 0x000fea000383ffff */
.L_x_181:
[----:B0-----:R0:W1:Y:S02]  /*7930*/  SYNCS.PHASECHK.TRANS64.TRYWAIT P0, [R8+URZ], R5 ;  /* 0x00000005080075a7 */ /* 0x001064000800017f */
[----:B-1----:R-:W-:Y:S05]  /*7940*/  @!P0 NANOSLEEP.SYNCS 0x989680 ;  /* 0x009896800000895d */ /* 0x002fea0003900000 */
[----:B------:R-:W1:Y:S02]  /*7950*/  @!P0 SYNCS.PHASECHK.TRANS64 P0, [R8+URZ], R5 ;  /* 0x00000005080085a7 */ /* 0x000e64000800007f */
[----:B-1----:R-:W-:Y:S05]  /*7960*/  @!P0 BRA `(.L_x_181) ;  /* 0xfffffffc00f08947 */ /* 0x002fea000383ffff */
[----:B------:R-:W-:Y:S05]  /*7970*/  BRA `(.L_x_195) ;  /* 0xfffffff800d07947 */ /* 0x000fea000383ffff */
.L_x_182:
[----:B0-----:R0:W1:Y:S02]  /*7980*/  SYNCS.PHASECHK.TRANS64.TRYWAIT P0, [R9+URZ], R4 ;  /* 0x00000004090075a7 */ /* 0x001064000800017f */
[----:B-1----:R-:W-:Y:S05]  /*7990*/  @!P0 NANOSLEEP.SYNCS 0x989680 ;  /* 0x009896800000895d */ /* 0x002fea0003900000 */
[----:B------:R-:W1:Y:S02]  /*79a0*/  @!P0 SYNCS.PHASECHK.TRANS64 P0, [R9+URZ], R4 ;  /* 0x00000004090085a7 */ /* 0x000e64000800007f */
[----:B-1----:R-:W-:Y:S05]  /*79b0*/  @!P0 BRA `(.L_x_182) ;  /* 0xfffffffc00f08947 */ /* 0x002fea000383ffff */
[----:B------:R-:W-:Y:S05]  /*79c0*/  BRA `(.L_x_196) ;  /* 0xfffffff800e07947 */ /* 0x000fea000383ffff */
.L_x_183:
[----:B0-----:R0:W1:Y:S02]  /*79d0*/  SYNCS.PHASECHK.TRANS64.TRYWAIT P0, [R6+URZ], R5 ;  /* 0x00000005060075a7 */ /* 0x001064000800017f */
[----:B-1----:R-:W-:Y:S05]  /*79e0*/  @!P0 NANOSLEEP.SYNCS 0x989680 ;  /* 0x009896800000895d */ /* 0x002fea0003900000 */
[----:B------:R-:W1:Y:S02]  /*79f0*/  @!P0 SYNCS.PHASECHK.TRANS64 P0, [R6+URZ], R5 ;  /* 0x00000005060085a7 */ /* 0x000e64000800007f */
[----:B-1----:R-:W-:Y:S05]  /*7a00*/  @!P0 BRA `(.L_x_183) ;  /* 0xfffffffc00f08947 */ /* 0x002fea000383ffff */
[----:B------:R-:W-:Y:S05]  /*7a10*/  BRA `(.L_x_197) ;  /* 0xfffffff800e87947 */ /* 0x000fea000383ffff */
.L_x_198:
[----:B------:R-:W-:-:S00]  /*7a20*/  BRA `(.L_x_198) ;  /* 0xfffffffc00fc7947 */ /* 0x000fc0000383ffff */
[----:B------:R-:W-:-:S00]  /*7a30*/  NOP ;  /* 0x0000000000007918 */ /* 0x000fc00000000000 */
        /* <DEDUP_REMOVED lines=12> */
.L_x_199:


//--------------------- .nv.global.init           --------------------------
	.section	.nv.global.init,"aw",@progbits
.nv.global.init:
	.type		$str$22,@object
	.size		$str$22,($str$23 - $str$22)
$str$22:
        /*0000*/ 	.byte	0x6b, 0x5f, 0x74, 0x69, 0x6c, 0x65, 0x5f, 0x63, 0x6f, 0x75, 0x6e, 0x74, 0x20, 0x3e, 0x3d, 0x20
        /*0010*/ 	.byte	0x31, 0x00
	.type		$str$23,@object
	.size		$str$23,(__unnamed_1 - $str$23)
$str$23:
        /*0012*/ 	.byte	0x2f, 0x74, 0x6d, 0x70, 0x2f, 0x63, 0x75, 0x74, 0x6c, 0x61, 0x73, 0x73, 0x5f, 0x73, 0x77, 0x65
        /*0022*/ 	.byte	0x65, 0x70, 0x5f, 0x73, 0x72, 0x63, 0x2f, 0x69, 0x6e, 0x63, 0x6c, 0x75, 0x64, 0x65, 0x2f, 0x63
        /*0032*/ 	.byte	0x75, 0x74, 0x6c, 0x61, 0x73, 0x73, 0x2f, 0x67, 0x65, 0x6d, 0x6d, 0x2f, 0x63, 0x6f, 0x6c, 0x6c
        /*0042*/ 	.byte	0x65, 0x63, 0x74, 0x69, 0x76, 0x65, 0x2f, 0x73, 0x6d, 0x39, 0x30, 0x5f, 0x6d, 0x6d, 0x61, 0x5f
        /*0052*/ 	.byte	0x74, 0x6d, 0x61, 0x5f, 0x67, 0x6d, 0x6d, 0x61, 0x5f, 0x73, 0x73, 0x5f, 0x77, 0x61, 0x72, 0x70
        /*0062*/ 	.byte	0x73, 0x70, 0x65, 0x63, 0x69, 0x61, 0x6c, 0x69, 0x7a, 0x65, 0x64, 0x2e, 0x68, 0x70, 0x70, 0x00
	.type		__unnamed_1,@object
	.size		__unnamed_1,(.L_0 - __unnamed_1)
__unnamed_1:
        /*0072*/ 	.byte	0x76, 0x6f, 0x69, 0x64, 0x20, 0x63, 0x75, 0x74, 0x6c, 0x61, 0x73, 0x73, 0x3a, 0x3a, 0x67, 0x65
        /* <DEDUP_REMOVED lines=179> */
        /*0bb2*/ 	.byte	0x6e, 0x74, 0x69, 0x74, 0x79, 0x5d, 0x00
.L_0:


//--------------------- .nv.shared._ZN7cutlass13device_kernelINS_4gemm6kernel13GemmUniversalIN4cute5tupleIJiiiiEEENS1_10collective13CollectiveMmaINS1_34MainloopSm90TmaGmmaWarpSpecializedILi5ENS5_IJNS4_1CILi1EEESB_SB_EEENS1_32KernelTmaWarpSpecializedPingpongEEENS5_IJNSA_ILi64EEENSA_ILi128EEENSA_ILi32EEEEEENS_6half_tENS5_IJlSB_lEEESJ_SK_NS4_8TiledMMAINS4_8MMA_AtomIJNS4_4SM904GMMA26MMA_64x128x16_F32F16F16_SSILNSO_5MajorE0ELSQ_0ELNSO_7ScaleInE1ELSR_1EEEEEENS4_6LayoutISC_NS5_IJNSA_ILi0EEESV_SV_EEEEENS5_IJNS4_10UnderscoreESY_SY_EEEEENS4_13SM90_TMA_LOADENS4_14ComposedLayoutINS4_7SwizzleILi2ELi4ELi3EEENS4_18smem_ptr_flag_bitsILi16EEENSU_INS5_IJNSA_ILi8EEESH_EEENS5_IJSH_SB_EEEEEEEvNS4_8identityES11_S1B_vS1C_EENS_8epilogue10collective6detail29Sm90TmaWarpSpecializedAdapterINS1F_15DefaultEpilogueISJ_SK_SK_NS1E_6thread17LinearCombinationISJ_Li1EffLNS1J_9ScaleType4KindE0ELNS_15FloatRoundStyleE2ESJ_EENS1_15EpilogueDefaultEEEEEvvEEEEvNT_6ParamsE --------------------------
	.section	.nv.shared._ZN7cutlass13device_kernelINS_4gemm6kernel13GemmUniversalIN4cute5tupleIJiiiiEEENS1_10collective13CollectiveMmaINS1_34MainloopSm90TmaGmmaWarpSpecializedILi5ENS5_IJNS4_1CILi1EEESB_SB_EEENS1_32KernelTmaWarpSpecializedPingpongEEENS5_IJNSA_ILi64EEENSA_ILi128EEENSA_ILi32EEEEEENS_6half_tENS5_IJlSB_lEEESJ_SK_NS4_8TiledMMAINS4_8MMA_AtomIJNS4_4SM904GMMA26MMA_64x128x16_F32F16F16_SSILNSO_5MajorE0ELSQ_0ELNSO_7ScaleInE1ELSR_1EEEEEENS4_6LayoutISC_NS5_IJNSA_ILi0EEESV_SV_EEEEENS5_IJNS4_10UnderscoreESY_SY_EEEEENS4_13SM90_TMA_LOADENS4_14ComposedLayoutINS4_7SwizzleILi2ELi4ELi3EEENS4_18smem_ptr_flag_bitsILi16EEENSU_INS5_IJNSA_ILi8EEESH_EEENS5_IJSH_SB_EEEEEEEvNS4_8identityES11_S1B_vS1C_EENS_8epilogue10collective6detail29Sm90TmaWarpSpecializedAdapterINS1F_15DefaultEpilogueISJ_SK_SK_NS1E_6thread17LinearCombinationISJ_Li1EffLNS1J_9ScaleType4KindE0ELNS_15FloatRoundStyleE2ESJ_EENS1_15EpilogueDefaultEEEEEvvEEEEvNT_6ParamsE,"aw",@nobits
	.sectionflags	@""
	.align	16
	.zero		1024


//--------------------- .nv.shared.reserved.0     --------------------------
	.section	.nv.shared.reserved.0,"aw",@nobits
	.weak		__nv_reservedSMEM_offset_0_alias
	.size		__nv_reservedSMEM_offset_0_alias, 0, 0
	.other		__nv_reservedSMEM_offset_0_alias,@"STO_CUDA_RESERVED_SHARED STV_DEFAULT"
__nv_reservedSMEM_offset_0_alias:
	.zero		0


//--------------------- .nv.global                --------------------------
	.section	.nv.global,"aw",@nobits
.nv.global:
	.type		_ZN39_INTERNAL_52288702_4_k_cu_e91ff1ea_33084cute1_E,@object
	.size		_ZN39_INTERNAL_52288702_4_k_cu_e91ff1ea_33084cute1_E,(_ZN39_INTERNAL_52288702_4_k_cu_e91ff1ea_33084cuda3std3__45__cpo6cbeginE - _ZN39_INTERNAL_52288702_4_k_cu_e91ff1ea_33084cute1_E)
_ZN39_INTERNAL_52288702_4_k_cu_e91ff1ea_33084cute1_E:
	.zero		1
	.type		_ZN39_INTERNAL_52288702_4_k_cu_e91ff1ea_33084cuda3std3__45__cpo6cbeginE,@object
	.size		_ZN39_INTERNAL_52288702_4_k_cu_e91ff1ea_33084cuda3std3__45__cpo6cbeginE,(_ZN39_INTERNAL_52288702_4_k_cu_e91ff1ea_33084cuda3std3__48in_placeE - _ZN39_INTERNAL_52288702_4_k_cu_e91ff1ea_33084cuda3std3__45__cpo6cbeginE)
_ZN39_INTERNAL_52288702_4_k_cu_e91ff1ea_33084cuda3std3__45__cpo6cbeginE:
	.zero		1
	.type		_ZN39_INTERNAL_52288702_4_k_cu_e91ff1ea_33084cuda3std3__48in_placeE,@object
	.size		_ZN39_INTERNAL_52288702_4_k_cu_e91ff1ea_33084cuda3std3__48in_placeE,(_ZN39_INTERNAL_52288702_4_k_cu_e91ff1ea_33084cuda3std6ranges3__45__cpo9iter_moveE - _ZN39_INTERNAL_52288702_4_k_cu_e91ff1ea_33084cuda3std3__48in_placeE)
_ZN39_INTERNAL_52288702_4_k_cu_e91ff1ea_33084cuda3std3__48in_placeE:
	.zero		1
	.type		_ZN39_INTERNAL_52288702_4_k_cu_e91ff1ea_33084cuda3std6ranges3__45__cpo9iter_moveE,@object
	.size		_ZN39_INTERNAL_52288702_4_k_cu_e91ff1ea_33084cuda3std6ranges3__45__cpo9iter_moveE,(_ZN39_INTERNAL_52288702_4_k_cu_e91ff1ea_33084cuda3std3__45__cpo5beginE - _ZN39_INTERNAL_52288702_4_k_cu_e91ff1ea_33084cuda3std6ranges3__45__cpo9iter_moveE)
_ZN39_INTERNAL_52288702_4_k_cu_e91ff1ea_33084cuda3std6ranges3__45__cpo9iter_moveE:
	.zero		1
	.type		_ZN39_INTERNAL_52288702_4_k_cu_e91ff1ea_33084cuda3std3__45__cpo5beginE,@object
	.size		_ZN39_INTERNAL_52288702_4_k_cu_e91ff1ea_33084cuda3std3__45__cpo5beginE,(_ZN39_INTERNAL_52288702_4_k_cu_e91ff1ea_33084cuda3std3__441_GLOBAL__N__52288702_4_k_cu_e91ff1ea_33086ignoreE - _ZN39_INTERNAL_52288702_4_k_cu_e91ff1ea_33084cuda3std3__45__cpo5beginE)
_ZN39_INTERNAL_52288702_4_k_cu_e91ff1ea_33084cuda3std3__45__cpo5beginE:
	.zero		1
	.type		_ZN39_INTERNAL_52288702_4_k_cu_e91ff1ea_33084cuda3std3__441_GLOBAL__N__52288702_4_k_cu_e91ff1ea_33086ignoreE,@object
	.size		_ZN39_INTERNAL_52288702_4_k_cu_e91ff1ea_33084cuda3std3__441_GLOBAL__N__52288702_4_k_cu_e91ff1ea_33086ignoreE,(_ZN39_INTERNAL_52288702_4_k_cu_e91ff1ea_33084cute7productE - _ZN39_INTERNAL_52288702_4_k_cu_e91ff1ea_33084cuda3std3__441_GLOBAL__N__52288702_4_k_cu_e91ff1ea_33086ignoreE)
_ZN39_INTERNAL_52288702_4_k_cu_e91ff1ea_33084cuda3std3__441_GLOBAL__N__52288702_4_k_cu_e91ff1ea_33086ignoreE:
	.zero		1
	.type		_ZN39_INTERNAL_52288702_4_k_cu_e91ff1ea_33084cute7productE,@object
	.size		_ZN39_INTERNAL_52288702_4_k_cu_e91ff1ea_33084cute7productE,(_ZN39_INTERNAL_52288702_4_k_cu_e91ff1ea_33084cuda3std3__45__cpo3endE - _ZN39_INTERNAL_52288702_4_k_cu_e91ff1ea_33084cute7productE)
_ZN39_INTERNAL_52288702_4_k_cu_e91ff1ea_33084cute7productE:
	.zero		1
	.type		_ZN39_INTERNAL_52288702_4_k_cu_e91ff1ea_33084cuda3std3__45__cpo3endE,@object
	.size		_ZN39_INTERNAL_52288702_4_k_cu_e91ff1ea_33084cuda3std3__45__cpo3endE,(_ZN39_INTERNAL_52288702_4_k_cu_e91ff1ea_33084cuda3std3__419piecewise_constructE - _ZN39_INTERNAL_52288702_4_k_cu_e91ff1ea_33084cuda3std3__45__cpo3endE)
_ZN39_INTERNAL_52288702_4_k_cu_e91ff1ea_33084cuda3std3__45__cpo3endE:
	.zero		1
	.type		_ZN39_INTERNAL_52288702_4_k_cu_e91ff1ea_33084cuda3std3__419piecewise_constructE,@object
	.size		_ZN39_INTERNAL_52288702_4_k_cu_e91ff1ea_33084cuda3std3__419piecewise_constructE,(_ZN39_INTERNAL_52288702_4_k_cu_e91ff1ea_33084cuda3std3__45__cpo4cendE - _ZN39_INTERNAL_52288702_4_k_cu_e91ff1ea_33084cuda3std3__419piecewise_constructE)
_ZN39_INTERNAL_52288702_4_k_cu_e91ff1ea_33084cuda3std3__419piecewise_constructE:
	.zero		1
	.type		_ZN39_INTERNAL_52288702_4_k_cu_e91ff1ea_33084cuda3std3__45__cpo4cendE,@object
	.size		_ZN39_INTERNAL_52288702_4_k_cu_e91ff1ea_33084cuda3std3__45__cpo4cendE,(_ZN39_INTERNAL_52288702_4_k_cu_e91ff1ea_33084cuda3std6ranges3__45__cpo4swapE - _ZN39_INTERNAL_52288702_4_k_cu_e91ff1ea_33084cuda3std3__45__cpo4cendE)
_ZN39_INTERNAL_52288702_4_k_cu_e91ff1ea_33084cuda3std3__45__cpo4cendE:
	.zero		1
	.type		_ZN39_INTERNAL_52288702_4_k_cu_e91ff1ea_33084cuda3std6ranges3__45__cpo4swapE,@object
	.size		_ZN39_INTERNAL_52288702_4_k_cu_e91ff1ea_33084cuda3std6ranges3__45__cpo4swapE,(.L_8 - _ZN39_INTERNAL_52288702_4_k_cu_e91ff1ea_33084cuda3std6ranges3__45__cpo4swapE)
_ZN39_INTERNAL_52288702_4_k_cu_e91ff1ea_33084cuda3std6ranges3__45__cpo4swapE:
	.zero		1
.L_8:


//--------------------- .nv.constant0._ZN7cutlass13device_kernelINS_4gemm6kernel13GemmUniversalIN4cute5tupleIJiiiiEEENS1_10collective13CollectiveMmaINS1_34MainloopSm90TmaGmmaWarpSpecializedILi5ENS5_IJNS4_1CILi1EEESB_SB_EEENS1_32KernelTmaWarpSpecializedPingpongEEENS5_IJNSA_ILi64EEENSA_ILi128EEENSA_ILi32EEEEEENS_6half_tENS5_IJlSB_lEEESJ_SK_NS4_8TiledMMAINS4_8MMA_AtomIJNS4_4SM904GMMA26MMA_64x128x16_F32F16F16_SSILNSO_5MajorE0ELSQ_0ELNSO_7ScaleInE1ELSR_1EEEEEENS4_6LayoutISC_NS5_IJNSA_ILi0EEESV_SV_EEEEENS5_IJNS4_10UnderscoreESY_SY_EEEEENS4_13SM90_TMA_LOADENS4_14ComposedLayoutINS4_7SwizzleILi2ELi4ELi3EEENS4_18smem_ptr_flag_bitsILi16EEENSU_INS5_IJNSA_ILi8EEESH_EEENS5_IJSH_SB_EEEEEEEvNS4_8identityES11_S1B_vS1C_EENS_8epilogue10collective6detail29Sm90TmaWarpSpecializedAdapterINS1F_15DefaultEpilogueISJ_SK_SK_NS1E_6thread17LinearCombinationISJ_Li1EffLNS1J_9ScaleType4KindE0ELNS_15FloatRoundStyleE2ESJ_EENS1_15EpilogueDefaultEEEEEvvEEEEvNT_6ParamsE --------------------------
	.section	.nv.constant0._ZN7cutlass13device_kernelINS_4gemm6kernel13GemmUniversalIN4cute5tupleIJiiiiEEENS1_10collective13CollectiveMmaINS1_34MainloopSm90TmaGmmaWarpSpecializedILi5ENS5_IJNS4_1CILi1EEESB_SB_EEENS1_32KernelTmaWarpSpecializedPingpongEEENS5_IJNSA_ILi64EEENSA_ILi128EEENSA_ILi32EEEEEENS_6half_tENS5_IJlSB_lEEESJ_SK_NS4_8TiledMMAINS4_8MMA_AtomIJNS4_4SM904GMMA26MMA_64x128x16_F32F16F16_SSILNSO_5MajorE0ELSQ_0ELNSO_7ScaleInE1ELSR_1EEEEEENS4_6LayoutISC_NS5_IJNSA_ILi0EEESV_SV_EEEEENS5_IJNS4_10UnderscoreESY_SY_EEEEENS4_13SM90_TMA_LOADENS4_14ComposedLayoutINS4_7SwizzleILi2ELi4ELi3EEENS4_18smem_ptr_flag_bitsILi16EEENSU_INS5_IJNSA_ILi8EEESH_EEENS5_IJSH_SB_EEEEEEEvNS4_8identityES11_S1B_vS1C_EENS_8epilogue10collective6detail29Sm90TmaWarpSpecializedAdapterINS1F_15DefaultEpilogueISJ_SK_SK_NS1E_6thread17LinearCombinationISJ_Li1EffLNS1J_9ScaleType4KindE0ELNS_15FloatRoundStyleE2ESJ_EENS1_15EpilogueDefaultEEEEEvvEEEEvNT_6ParamsE,"a",@progbits
	.sectionflags	@""
	.align	4
.nv.constant0._ZN7cutlass13device_kernelINS_4gemm6kernel13GemmUniversalIN4cute5tupleIJiiiiEEENS1_10collective13CollectiveMmaINS1_34MainloopSm90TmaGmmaWarpSpecializedILi5ENS5_IJNS4_1CILi1EEESB_SB_EEENS1_32KernelTmaWarpSpecializedPingpongEEENS5_IJNSA_ILi64EEENSA_ILi128EEENSA_ILi32EEEEEENS_6half_tENS5_IJlSB_lEEESJ_SK_NS4_8TiledMMAINS4_8MMA_AtomIJNS4_4SM904GMMA26MMA_64x128x16_F32F16F16_SSILNSO_5MajorE0ELSQ_0ELNSO_7ScaleInE1ELSR_1EEEEEENS4_6LayoutISC_NS5_IJNSA_ILi0EEESV_SV_EEEEENS5_IJNS4_10UnderscoreESY_SY_EEEEENS4_13SM90_TMA_LOADENS4_14ComposedLayoutINS4_7SwizzleILi2ELi4ELi3EEENS4_18smem_ptr_flag_bitsILi16EEENSU_INS5_IJNSA_ILi8EEESH_EEENS5_IJSH_SB_EEEEEEEvNS4_8identityES11_S1B_vS1C_EENS_8epilogue10collective6detail29Sm90TmaWarpSpecializedAdapterINS1F_15DefaultEpilogueISJ_SK_SK_NS1E_6thread17LinearCombinationISJ_Li1EffLNS1J_9ScaleType4KindE0ELNS_15FloatRoundStyleE2ESJ_EENS1_15EpilogueDefaultEEEEEvvEEEEvNT_6ParamsE:
	.zero		1664


//--------------------- SYMBOLS --------------------------

	.type		.nv.reservedSmem.offset0,@object
	.size		.nv.reservedSmem.offset0,0x4
	.type		__assertfail,@function
